//
// Generated by NVIDIA NVVM Compiler
//
// Compiler Build ID: CL-36424714
// Cuda compilation tools, release 13.0, V13.0.88
// Based on NVVM 20.0.0
//

.version 9.0
.target sm_100
.address_size 64

	// .globl	_Z18factorial_parallelPxPii
.extern .shared .align 16 .b8 sdata[];

.visible .entry _Z18factorial_parallelPxPii(
	.param .u64 .ptr .align 1 _Z18factorial_parallelPxPii_param_0,
	.param .u64 .ptr .align 1 _Z18factorial_parallelPxPii_param_1,
	.param .u32 _Z18factorial_parallelPxPii_param_2
)
{
	.reg .pred 	%p<7>;
	.reg .b32 	%r<25>;
	.reg .b64 	%rd<39>;

	ld.param.u64 	%rd13, [_Z18factorial_parallelPxPii_param_0];
	ld.param.u64 	%rd14, [_Z18factorial_parallelPxPii_param_1];
	ld.param.u32 	%r14, [_Z18factorial_parallelPxPii_param_2];
	mov.u32 	%r15, %ctaid.x;
	mov.u32 	%r16, %ntid.x;
	mov.u32 	%r17, %tid.x;
	mad.lo.s32 	%r1, %r15, %r16, %r17;
	setp.ge.s32 	%p1, %r1, %r14;
	@%p1 bra 	$L__BB0_10;
	cvta.to.global.u64 	%rd16, %rd14;
	mul.wide.s32 	%rd17, %r1, 4;
	add.s64 	%rd18, %rd16, %rd17;
	ld.global.u32 	%r2, [%rd18];
	setp.lt.s32 	%p2, %r2, 1;
	mov.b64 	%rd38, 1;
	@%p2 bra 	$L__BB0_9;
	and.b32  	%r3, %r2, 3;
	setp.lt.u32 	%p3, %r2, 4;
	mov.b64 	%rd38, 1;
	mov.b32 	%r23, 1;
	@%p3 bra 	$L__BB0_6;
	and.b32  	%r20, %r2, 2147483644;
	neg.s32 	%r21, %r20;
	mov.b64 	%rd38, 1;
	mov.b32 	%r22, 0;
	mov.b64 	%rd32, 4;
$L__BB0_4:
	add.s64 	%rd23, %rd32, -3;
	mul.lo.s64 	%rd24, %rd38, %rd23;
	add.s64 	%rd25, %rd32, -2;
	mul.lo.s64 	%rd26, %rd24, %rd25;
	add.s64 	%rd27, %rd32, -1;
	mul.lo.s64 	%rd28, %rd26, %rd27;
	mul.lo.s64 	%rd38, %rd28, %rd32;
	add.s32 	%r22, %r22, 4;
	add.s32 	%r21, %r21, 4;
	add.s64 	%rd32, %rd32, 4;
	setp.ne.s32 	%p4, %r21, 0;
	@%p4 bra 	$L__BB0_4;
	add.s32 	%r23, %r22, 1;
$L__BB0_6:
	setp.eq.s32 	%p5, %r3, 0;
	@%p5 bra 	$L__BB0_9;
	cvt.u64.u32 	%rd36, %r23;
	neg.s32 	%r24, %r3;
$L__BB0_8:
	.pragma "nounroll";
	mul.lo.s64 	%rd38, %rd38, %rd36;
	add.s64 	%rd36, %rd36, 1;
	add.s32 	%r24, %r24, 1;
	setp.ne.s32 	%p6, %r24, 0;
	@%p6 bra 	$L__BB0_8;
$L__BB0_9:
	cvta.to.global.u64 	%rd29, %rd13;
	mul.wide.s32 	%rd30, %r1, 8;
	add.s64 	%rd31, %rd29, %rd30;
	st.global.u64 	[%rd31], %rd38;
$L__BB0_10:
	ret;

}
	// .globl	_Z19factorial_reductionPxi
.visible .entry _Z19factorial_reductionPxi(
	.param .u64 .ptr .align 1 _Z19factorial_reductionPxi_param_0,
	.param .u32 _Z19factorial_reductionPxi_param_1
)
{
	.reg .pred 	%p<8>;
	.reg .b32 	%r<17>;
	.reg .b64 	%rd<10>;

	ld.param.u64 	%rd1, [_Z19factorial_reductionPxi_param_0];
	ld.param.u32 	%r8, [_Z19factorial_reductionPxi_param_1];
	mov.u32 	%r1, %tid.x;
	mov.u32 	%r2, %ctaid.x;
	mov.u32 	%r16, %ntid.x;
	mad.lo.s32 	%r9, %r2, %r16, %r1;
	add.s32 	%r4, %r9, 1;
	setp.gt.s32 	%p1, %r4, %r8;
	selp.b32 	%r10, 1, %r4, %p1;
	cvt.s64.s32 	%rd2, %r10;
	shl.b32 	%r11, %r1, 3;
	mov.u32 	%r12, sdata;
	add.s32 	%r5, %r12, %r11;
	st.shared.u64 	[%r5], %rd2;
	bar.sync 	0;
	setp.lt.u32 	%p2, %r16, 2;
	@%p2 bra 	$L__BB1_4;
$L__BB1_1:
	shr.u32 	%r7, %r16, 1;
	setp.ge.u32 	%p3, %r1, %r7;
	add.s32 	%r13, %r4, %r7;
	setp.gt.u32 	%p4, %r13, %r8;
	or.pred  	%p5, %p3, %p4;
	@%p5 bra 	$L__BB1_3;
	shl.b32 	%r14, %r7, 3;
	add.s32 	%r15, %r5, %r14;
	ld.shared.u64 	%rd3, [%r15];
	ld.shared.u64 	%rd4, [%r5];
	mul.lo.s64 	%rd5, %rd4, %rd3;
	st.shared.u64 	[%r5], %rd5;
$L__BB1_3:
	bar.sync 	0;
	setp.gt.u32 	%p6, %r16, 3;
	mov.u32 	%r16, %r7;
	@%p6 bra 	$L__BB1_1;
$L__BB1_4:
	setp.ne.s32 	%p7, %r1, 0;
	@%p7 bra 	$L__BB1_6;
	ld.shared.u64 	%rd6, [sdata];
	cvta.to.global.u64 	%rd7, %rd1;
	mul.wide.u32 	%rd8, %r2, 8;
	add.s64 	%rd9, %rd7, %rd8;
	st.global.u64 	[%rd9], %rd6;
$L__BB1_6:
	ret;

}
	// .globl	_Z15multiply_blocksPxS_i
.visible .entry _Z15multiply_blocksPxS_i(
	.param .u64 .ptr .align 1 _Z15multiply_blocksPxS_i_param_0,
	.param .u64 .ptr .align 1 _Z15multiply_blocksPxS_i_param_1,
	.param .u32 _Z15multiply_blocksPxS_i_param_2
)
{
	.reg .pred 	%p<11>;
	.reg .b32 	%r<26>;
	.reg .b64 	%rd<100>;

	ld.param.u64 	%rd22, [_Z15multiply_blocksPxS_i_param_0];
	ld.param.u64 	%rd21, [_Z15multiply_blocksPxS_i_param_1];
	ld.param.u32 	%r16, [_Z15multiply_blocksPxS_i_param_2];
	cvta.to.global.u64 	%rd1, %rd22;
	mov.u32 	%r17, %tid.x;
	mov.u32 	%r18, %ctaid.x;
	or.b32  	%r19, %r17, %r18;
	setp.ne.s32 	%p1, %r19, 0;
	@%p1 bra 	$L__BB2_15;
	setp.lt.s32 	%p2, %r16, 1;
	mov.b64 	%rd99, 1;
	@%p2 bra 	$L__BB2_14;
	and.b32  	%r1, %r16, 15;
	setp.lt.u32 	%p3, %r16, 16;
	mov.b64 	%rd99, 1;
	mov.b32 	%r23, 0;
	@%p3 bra 	$L__BB2_5;
	and.b32  	%r23, %r16, 2147483632;
	neg.s32 	%r21, %r23;
	add.s64 	%rd89, %rd1, 64;
	mov.b64 	%rd99, 1;
$L__BB2_4:
	.pragma "nounroll";
	ld.global.u64 	%rd27, [%rd89+-64];
	mul.lo.s64 	%rd28, %rd27, %rd99;
	ld.global.u64 	%rd29, [%rd89+-56];
	mul.lo.s64 	%rd30, %rd29, %rd28;
	ld.global.u64 	%rd31, [%rd89+-48];
	mul.lo.s64 	%rd32, %rd31, %rd30;
	ld.global.u64 	%rd33, [%rd89+-40];
	mul.lo.s64 	%rd34, %rd33, %rd32;
	ld.global.u64 	%rd35, [%rd89+-32];
	mul.lo.s64 	%rd36, %rd35, %rd34;
	ld.global.u64 	%rd37, [%rd89+-24];
	mul.lo.s64 	%rd38, %rd37, %rd36;
	ld.global.u64 	%rd39, [%rd89+-16];
	mul.lo.s64 	%rd40, %rd39, %rd38;
	ld.global.u64 	%rd41, [%rd89+-8];
	mul.lo.s64 	%rd42, %rd41, %rd40;
	ld.global.u64 	%rd43, [%rd89];
	mul.lo.s64 	%rd44, %rd43, %rd42;
	ld.global.u64 	%rd45, [%rd89+8];
	mul.lo.s64 	%rd46, %rd45, %rd44;
	ld.global.u64 	%rd47, [%rd89+16];
	mul.lo.s64 	%rd48, %rd47, %rd46;
	ld.global.u64 	%rd49, [%rd89+24];
	mul.lo.s64 	%rd50, %rd49, %rd48;
	ld.global.u64 	%rd51, [%rd89+32];
	mul.lo.s64 	%rd52, %rd51, %rd50;
	ld.global.u64 	%rd53, [%rd89+40];
	mul.lo.s64 	%rd54, %rd53, %rd52;
	ld.global.u64 	%rd55, [%rd89+48];
	mul.lo.s64 	%rd56, %rd55, %rd54;
	ld.global.u64 	%rd57, [%rd89+56];
	mul.lo.s64 	%rd99, %rd57, %rd56;
	add.s32 	%r21, %r21, 16;
	add.s64 	%rd89, %rd89, 128;
	setp.ne.s32 	%p4, %r21, 0;
	@%p4 bra 	$L__BB2_4;
$L__BB2_5:
	setp.eq.s32 	%p5, %r1, 0;
	@%p5 bra 	$L__BB2_14;
	and.b32  	%r7, %r16, 7;
	setp.lt.u32 	%p6, %r1, 8;
	@%p6 bra 	$L__BB2_8;
	mul.wide.u32 	%rd59, %r23, 8;
	add.s64 	%rd60, %rd1, %rd59;
	ld.global.u64 	%rd61, [%rd60];
	mul.lo.s64 	%rd62, %rd61, %rd99;
	ld.global.u64 	%rd63, [%rd60+8];
	mul.lo.s64 	%rd64, %rd63, %rd62;
	ld.global.u64 	%rd65, [%rd60+16];
	mul.lo.s64 	%rd66, %rd65, %rd64;
	ld.global.u64 	%rd67, [%rd60+24];
	mul.lo.s64 	%rd68, %rd67, %rd66;
	ld.global.u64 	%rd69, [%rd60+32];
	mul.lo.s64 	%rd70, %rd69, %rd68;
	ld.global.u64 	%rd71, [%rd60+40];
	mul.lo.s64 	%rd72, %rd71, %rd70;
	ld.global.u64 	%rd73, [%rd60+48];
	mul.lo.s64 	%rd74, %rd73, %rd72;
	ld.global.u64 	%rd75, [%rd60+56];
	mul.lo.s64 	%rd99, %rd75, %rd74;
	add.s32 	%r23, %r23, 8;
$L__BB2_8:
	setp.eq.s32 	%p7, %r7, 0;
	@%p7 bra 	$L__BB2_14;
	and.b32  	%r10, %r16, 3;
	setp.lt.u32 	%p8, %r7, 4;
	@%p8 bra 	$L__BB2_11;
	mul.wide.u32 	%rd77, %r23, 8;
	add.s64 	%rd78, %rd1, %rd77;
	ld.global.u64 	%rd79, [%rd78];
	mul.lo.s64 	%rd80, %rd79, %rd99;
	ld.global.u64 	%rd81, [%rd78+8];
	mul.lo.s64 	%rd82, %rd81, %rd80;
	ld.global.u64 	%rd83, [%rd78+16];
	mul.lo.s64 	%rd84, %rd83, %rd82;
	ld.global.u64 	%rd85, [%rd78+24];
	mul.lo.s64 	%rd99, %rd85, %rd84;
	add.s32 	%r23, %r23, 4;
$L__BB2_11:
	setp.eq.s32 	%p9, %r10, 0;
	@%p9 bra 	$L__BB2_14;
	mul.wide.u32 	%rd86, %r23, 8;
	add.s64 	%rd97, %rd1, %rd86;
	neg.s32 	%r25, %r10;
$L__BB2_13:
	.pragma "nounroll";
	ld.global.u64 	%rd87, [%rd97];
	mul.lo.s64 	%rd99, %rd87, %rd99;
	add.s64 	%rd97, %rd97, 8;
	add.s32 	%r25, %r25, 1;
	setp.ne.s32 	%p10, %r25, 0;
	@%p10 bra 	$L__BB2_13;
$L__BB2_14:
	cvta.to.global.u64 	%rd88, %rd21;
	st.global.u64 	[%rd88], %rd99;
$L__BB2_15:
	ret;

}
	// .globl	_Z18factorial_segmentsPxPii
.visible .entry _Z18factorial_segmentsPxPii(
	.param .u64 .ptr .align 1 _Z18factorial_segmentsPxPii_param_0,
	.param .u64 .ptr .align 1 _Z18factorial_segmentsPxPii_param_1,
	.param .u32 _Z18factorial_segmentsPxPii_param_2
)
{
	.reg .pred 	%p<7>;
	.reg .b32 	%r<25>;
	.reg .b64 	%rd<39>;

	ld.param.u64 	%rd13, [_Z18factorial_segmentsPxPii_param_0];
	ld.param.u64 	%rd14, [_Z18factorial_segmentsPxPii_param_1];
	ld.param.u32 	%r14, [_Z18factorial_segmentsPxPii_param_2];
	mov.u32 	%r15, %ctaid.x;
	mov.u32 	%r16, %ntid.x;
	mov.u32 	%r17, %tid.x;
	mad.lo.s32 	%r1, %r15, %r16, %r17;
	setp.ge.s32 	%p1, %r1, %r14;
	@%p1 bra 	$L__BB3_10;
	cvta.to.global.u64 	%rd16, %rd14;
	mul.wide.s32 	%rd17, %r1, 4;
	add.s64 	%rd18, %rd16, %rd17;
	ld.global.u32 	%r2, [%rd18];
	setp.lt.s32 	%p2, %r2, 1;
	mov.b64 	%rd38, 1;
	@%p2 bra 	$L__BB3_9;
	and.b32  	%r3, %r2, 3;
	setp.lt.u32 	%p3, %r2, 4;
	mov.b64 	%rd38, 1;
	mov.b32 	%r23, 1;
	@%p3 bra 	$L__BB3_6;
	and.b32  	%r20, %r2, 2147483644;
	neg.s32 	%r21, %r20;
	mov.b64 	%rd38, 1;
	mov.b32 	%r22, 0;
	mov.b64 	%rd32, 4;
$L__BB3_4:
	add.s64 	%rd23, %rd32, -3;
	mul.lo.s64 	%rd24, %rd38, %rd23;
	add.s64 	%rd25, %rd32, -2;
	mul.lo.s64 	%rd26, %rd24, %rd25;
	add.s64 	%rd27, %rd32, -1;
	mul.lo.s64 	%rd28, %rd26, %rd27;
	mul.lo.s64 	%rd38, %rd28, %rd32;
	add.s32 	%r22, %r22, 4;
	add.s32 	%r21, %r21, 4;
	add.s64 	%rd32, %rd32, 4;
	setp.ne.s32 	%p4, %r21, 0;
	@%p4 bra 	$L__BB3_4;
	add.s32 	%r23, %r22, 1;
$L__BB3_6:
	setp.eq.s32 	%p5, %r3, 0;
	@%p5 bra 	$L__BB3_9;
	cvt.u64.u32 	%rd36, %r23;
	neg.s32 	%r24, %r3;
$L__BB3_8:
	.pragma "nounroll";
	mul.lo.s64 	%rd38, %rd38, %rd36;
	add.s64 	%rd36, %rd36, 1;
	add.s32 	%r24, %r24, 1;
	setp.ne.s32 	%p6, %r24, 0;
	@%p6 bra 	$L__BB3_8;
$L__BB3_9:
	cvta.to.global.u64 	%rd29, %rd13;
	mul.wide.s32 	%rd30, %r1, 8;
	add.s64 	%rd31, %rd29, %rd30;
	st.global.u64 	[%rd31], %rd38;
$L__BB3_10:
	ret;

}


// ===== COMPILED SASS (sm_100) =====

	.target	sm_100

	.elftype	@"ET_EXEC"


//--------------------- .note.nv.tkinfo           --------------------------
	.section	.note.nv.tkinfo,"",@"SHT_NOTE"
	.sectionflags	@"SHF_NOTE_NV_TKINFO"
	.tkinfo
        /*0018*/ 	.word	0x00000002
        /*0030*/ 	.string	""
        /*0030*/ 	.string	"ptxas"
        /*0030*/ 	.string	"Cuda compilation tools, release 13.0, V13.0.88"
        /*0030*/ 	.string	"Build cuda_13.0.r13.0/compiler.36424714_0"
        /*0030*/ 	.string	"-arch sm_100 -m 64 "



//--------------------- .note.nv.cuinfo           --------------------------
	.section	.note.nv.cuinfo,"",@"SHT_NOTE"
	.sectionflags	@"SHF_NOTE_NV_CUINFO"
        /*0018*/ 	.short	0x0002
        /*001a*/ 	.short	0x0064
        /*001c*/ 	.short	0x0082
	.zero		2


//--------------------- .nv.info                  --------------------------
	.section	.nv.info,"",@"SHT_CUDA_INFO"
	.align	4


	//----- nvinfo : EIATTR_REGCOUNT
	.align		4
        /*0000*/ 	.byte	0x04, 0x2f
        /*0002*/ 	.short	(.L_1 - .L_0)
	.align		4
.L_0:
        /*0004*/ 	.word	index@(_Z18factorial_parallelPxPii)
        /*0008*/ 	.word	0x0000000e


	//----- nvinfo : EIATTR_FRAME_SIZE
	.align		4
.L_1:
        /*000c*/ 	.byte	0x04, 0x11
        /*000e*/ 	.short	(.L_3 - .L_2)
	.align		4
.L_2:
        /*0010*/ 	.word	index@(_Z18factorial_parallelPxPii)
        /*0014*/ 	.word	0x00000000


	//----- nvinfo : EIATTR_REGCOUNT
	.align		4
.L_3:
        /*0018*/ 	.byte	0x04, 0x2f
        /*001a*/ 	.short	(.L_5 - .L_4)
	.align		4
.L_4:
        /*001c*/ 	.word	index@(_Z19factorial_reductionPxi)
        /*0020*/ 	.word	0x00000010


	//----- nvinfo : EIATTR_FRAME_SIZE
	.align		4
.L_5:
        /*0024*/ 	.byte	0x04, 0x11
        /*0026*/ 	.short	(.L_7 - .L_6)
	.align		4
.L_6:
        /*0028*/ 	.word	index@(_Z19factorial_reductionPxi)
        /*002c*/ 	.word	0x00000000


	//----- nvinfo : EIATTR_REGCOUNT
	.align		4
.L_7:
        /*0030*/ 	.byte	0x04, 0x2f
        /*0032*/ 	.short	(.L_9 - .L_8)
	.align		4
.L_8:
        /*0034*/ 	.word	index@(_Z15multiply_blocksPxS_i)
        /*0038*/ 	.word	0x0000001c


	//----- nvinfo : EIATTR_FRAME_SIZE
	.align		4
.L_9:
        /*003c*/ 	.byte	0x04, 0x11
        /*003e*/ 	.short	(.L_11 - .L_10)
	.align		4
.L_10:
        /*0040*/ 	.word	index@(_Z15multiply_blocksPxS_i)
        /*0044*/ 	.word	0x00000000


	//----- nvinfo : EIATTR_REGCOUNT
	.align		4
.L_11:
        /*0048*/ 	.byte	0x04, 0x2f
        /*004a*/ 	.short	(.L_13 - .L_12)
	.align		4
.L_12:
        /*004c*/ 	.word	index@(_Z18factorial_segmentsPxPii)
        /*0050*/ 	.word	0x0000000e


	//----- nvinfo : EIATTR_FRAME_SIZE
	.align		4
.L_13:
        /*0054*/ 	.byte	0x04, 0x11
        /*0056*/ 	.short	(.L_15 - .L_14)
	.align		4
.L_14:
        /*0058*/ 	.word	index@(_Z18factorial_segmentsPxPii)
        /*005c*/ 	.word	0x00000000


	//----- nvinfo : EIATTR_MIN_STACK_SIZE
	.align		4
.L_15:
        /*0060*/ 	.byte	0x04, 0x12
        /*0062*/ 	.short	(.L_17 - .L_16)
	.align		4
.L_16:
        /*0064*/ 	.word	index@(_Z18factorial_segmentsPxPii)
        /*0068*/ 	.word	0x00000000


	//----- nvinfo : EIATTR_MIN_STACK_SIZE
	.align		4
.L_17:
        /*006c*/ 	.byte	0x04, 0x12
        /*006e*/ 	.short	(.L_19 - .L_18)
	.align		4
.L_18:
        /*0070*/ 	.word	index@(_Z15multiply_blocksPxS_i)
        /*0074*/ 	.word	0x00000000


	//----- nvinfo : EIATTR_MIN_STACK_SIZE
	.align		4
.L_19:
        /*0078*/ 	.byte	0x04, 0x12
        /*007a*/ 	.short	(.L_21 - .L_20)
	.align		4
.L_20:
        /*007c*/ 	.word	index@(_Z19factorial_reductionPxi)
        /*0080*/ 	.word	0x00000000


	//----- nvinfo : EIATTR_MIN_STACK_SIZE
	.align		4
.L_21:
        /*0084*/ 	.byte	0x04, 0x12
        /*0086*/ 	.short	(.L_23 - .L_22)
	.align		4
.L_22:
        /*0088*/ 	.word	index@(_Z18factorial_parallelPxPii)
        /*008c*/ 	.word	0x00000000
.L_23:


//--------------------- .nv.compat                --------------------------
	.section	.nv.compat,"",@"SHT_CUDA_COMPAT_INFO"
	.align	4
        /*0000*/ 	.byte	0x02, 0x09, 0x00, 0x00, 0x02, 0x02, 0x01, 0x00, 0x02, 0x05, 0x05, 0x00, 0x03, 0x07, 0x01, 0x01
        /*0010*/ 	.byte	0x02, 0x03, 0x00, 0x00, 0x02, 0x06, 0x01, 0x00, 0x04, 0x0b, 0x08, 0x00, 0x09, 0x00, 0x00, 0x00
        /*0020*/ 	.byte	0x00, 0x00, 0x00, 0x00


//--------------------- .nv.info._Z18factorial_segmentsPxPii --------------------------
	.section	.nv.info._Z18factorial_segmentsPxPii,"",@"SHT_CUDA_INFO"
	.sectionflags	@""
	.align	4


	//----- nvinfo : EIATTR_CUDA_API_VERSION
	.align		4
        /*0000*/ 	.byte	0x04, 0x37
        /*0002*/ 	.short	(.L_25 - .L_24)
.L_24:
        /*0004*/ 	.word	0x00000082


	//----- nvinfo : EIATTR_KPARAM_INFO
	.align		4
.L_25:
        /*0008*/ 	.byte	0x04, 0x17
        /*000a*/ 	.short	(.L_27 - .L_26)
.L_26:
        /*000c*/ 	.word	0x00000000
        /*0010*/ 	.short	0x0002
        /*0012*/ 	.short	0x0010
        /*0014*/ 	.byte	0x00, 0xf0, 0x11, 0x00


	//----- nvinfo : EIATTR_KPARAM_INFO
	.align		4
.L_27:
        /*0018*/ 	.byte	0x04, 0x17
        /*001a*/ 	.short	(.L_29 - .L_28)
.L_28:
        /*001c*/ 	.word	0x00000000
        /*0020*/ 	.short	0x0001
        /*0022*/ 	.short	0x0008
        /*0024*/ 	.byte	0x00, 0xf5, 0x21, 0x00


	//----- nvinfo : EIATTR_KPARAM_INFO
	.align		4
.L_29:
        /*0028*/ 	.byte	0x04, 0x17
        /*002a*/ 	.short	(.L_31 - .L_30)
.L_30:
        /*002c*/ 	.word	0x00000000
        /*0030*/ 	.short	0x0000
        /*0032*/ 	.short	0x0000
        /*0034*/ 	.byte	0x00, 0xf5, 0x21, 0x00


	//----- nvinfo : EIATTR_SPARSE_MMA_MASK
	.align		4
.L_31:
        /*0038*/ 	.byte	0x03, 0x50
        /*003a*/ 	.short	0x0000


	//----- nvinfo : EIATTR_MAXREG_COUNT
	.align		4
        /*003c*/ 	.byte	0x03, 0x1b
        /*003e*/ 	.short	0x00ff


	//----- nvinfo : EIATTR_MERCURY_ISA_VERSION
	.align		4
        /*0040*/ 	.byte	0x03, 0x5f
        /*0042*/ 	.short	0x0101


	//----- nvinfo : EIATTR_VRC_CTA_INIT_COUNT
	.align		4
        /*0044*/ 	.byte	0x02, 0x4a
	.zero		1
	.zero		1


	//----- nvinfo : EIATTR_EXIT_INSTR_OFFSETS
	.align		4
        /*0048*/ 	.byte	0x04, 0x1c
        /*004a*/ 	.short	(.L_33 - .L_32)


	//   ....[0]....
.L_32:
        /*004c*/ 	.word	0x00000070


	//   ....[1]....
        /*0050*/ 	.word	0x00000fd0


	//----- nvinfo : EIATTR_CRS_STACK_SIZE
	.align		4
.L_33:
        /*0054*/ 	.byte	0x04, 0x1e
        /*0056*/ 	.short	(.L_35 - .L_34)
.L_34:
        /*0058*/ 	.word	0x00000000


	//----- nvinfo : EIATTR_CBANK_PARAM_SIZE
	.align		4
.L_35:
        /*005c*/ 	.byte	0x03, 0x19
        /*005e*/ 	.short	0x0014


	//----- nvinfo : EIATTR_PARAM_CBANK
	.align		4
        /*0060*/ 	.byte	0x04, 0x0a
        /*0062*/ 	.short	(.L_37 - .L_36)
	.align		4
.L_36:
        /*0064*/ 	.word	index@(.nv.constant0._Z18factorial_segmentsPxPii)
        /*0068*/ 	.short	0x0380
        /*006a*/ 	.short	0x0014


	//----- nvinfo : EIATTR_SW_WAR
	.align		4
.L_37:
        /*006c*/ 	.byte	0x04, 0x36
        /*006e*/ 	.short	(.L_39 - .L_38)
.L_38:
        /*0070*/ 	.word	0x00000008
.L_39:


//--------------------- .nv.info._Z15multiply_blocksPxS_i --------------------------
	.section	.nv.info._Z15multiply_blocksPxS_i,"",@"SHT_CUDA_INFO"
	.sectionflags	@""
	.align	4


	//----- nvinfo : EIATTR_CUDA_API_VERSION
	.align		4
        /*0000*/ 	.byte	0x04, 0x37
        /*0002*/ 	.short	(.L_41 - .L_40)
.L_40:
        /*0004*/ 	.word	0x00000082


	//----- nvinfo : EIATTR_KPARAM_INFO
	.align		4
.L_41:
        /*0008*/ 	.byte	0x04, 0x17
        /*000a*/ 	.short	(.L_43 - .L_42)
.L_42:
        /*000c*/ 	.word	0x00000000
        /*0010*/ 	.short	0x0002
        /*0012*/ 	.short	0x0010
        /*0014*/ 	.byte	0x00, 0xf0, 0x11, 0x00


	//----- nvinfo : EIATTR_KPARAM_INFO
	.align		4
.L_43:
        /*0018*/ 	.byte	0x04, 0x17
        /*001a*/ 	.short	(.L_45 - .L_44)
.L_44:
        /*001c*/ 	.word	0x00000000
        /*0020*/ 	.short	0x0001
        /*0022*/ 	.short	0x0008
        /*0024*/ 	.byte	0x00, 0xf5, 0x21, 0x00


	//----- nvinfo : EIATTR_KPARAM_INFO
	.align		4
.L_45:
        /*0028*/ 	.byte	0x04, 0x17
        /*002a*/ 	.short	(.L_47 - .L_46)
.L_46:
        /*002c*/ 	.word	0x00000000
        /*0030*/ 	.short	0x0000
        /*0032*/ 	.short	0x0000
        /*0034*/ 	.byte	0x00, 0xf5, 0x21, 0x00


	//----- nvinfo : EIATTR_SPARSE_MMA_MASK
	.align		4
.L_47:
        /*0038*/ 	.byte	0x03, 0x50
        /*003a*/ 	.short	0x0000


	//----- nvinfo : EIATTR_MAXREG_COUNT
	.align		4
        /*003c*/ 	.byte	0x03, 0x1b
        /*003e*/ 	.short	0x00ff


	//----- nvinfo : EIATTR_MERCURY_ISA_VERSION
	.align		4
        /*0040*/ 	.byte	0x03, 0x5f
        /*0042*/ 	.short	0x0101


	//----- nvinfo : EIATTR_VRC_CTA_INIT_COUNT
	.align		4
        /*0044*/ 	.byte	0x02, 0x4a
	.zero		1
	.zero		1


	//----- nvinfo : EIATTR_EXIT_INSTR_OFFSETS
	.align		4
        /*0048*/ 	.byte	0x04, 0x1c
        /*004a*/ 	.short	(.L_49 - .L_48)


	//   ....[0]....
.L_48:
        /*004c*/ 	.word	0x00000040


	//   ....[1]....
        /*0050*/ 	.word	0x00000d20


	//----- nvinfo : EIATTR_CBANK_PARAM_SIZE
	.align		4
.L_49:
        /*0054*/ 	.byte	0x03, 0x19
        /*0056*/ 	.short	0x0014


	//----- nvinfo : EIATTR_PARAM_CBANK
	.align		4
        /*0058*/ 	.byte	0x04, 0x0a
        /*005a*/ 	.short	(.L_51 - .L_50)
	.align		4
.L_50:
        /*005c*/ 	.word	index@(.nv.constant0._Z15multiply_blocksPxS_i)
        /*0060*/ 	.short	0x0380
        /*0062*/ 	.short	0x0014


	//----- nvinfo : EIATTR_SW_WAR
	.align		4
.L_51:
        /*0064*/ 	.byte	0x04, 0x36
        /*0066*/ 	.short	(.L_53 - .L_52)
.L_52:
        /*0068*/ 	.word	0x00000008
.L_53:


//--------------------- .nv.info._Z19factorial_reductionPxi --------------------------
	.section	.nv.info._Z19factorial_reductionPxi,"",@"SHT_CUDA_INFO"
	.sectionflags	@""
	.align	4


	//----- nvinfo : EIATTR_CUDA_API_VERSION
	.align		4
        /*0000*/ 	.byte	0x04, 0x37
        /*0002*/ 	.short	(.L_55 - .L_54)
.L_54:
        /*0004*/ 	.word	0x00000082


	//----- nvinfo : EIATTR_KPARAM_INFO
	.align		4
.L_55:
        /*0008*/ 	.byte	0x04, 0x17
        /*000a*/ 	.short	(.L_57 - .L_56)
.L_56:
        /*000c*/ 	.word	0x00000000
        /*0010*/ 	.short	0x0001
        /*0012*/ 	.short	0x0008
        /*0014*/ 	.byte	0x00, 0xf0, 0x11, 0x00


	//----- nvinfo : EIATTR_KPARAM_INFO
	.align		4
.L_57:
        /*0018*/ 	.byte	0x04, 0x17
        /*001a*/ 	.short	(.L_59 - .L_58)
.L_58:
        /*001c*/ 	.word	0x00000000
        /*0020*/ 	.short	0x0000
        /*0022*/ 	.short	0x0000
        /*0024*/ 	.byte	0x00, 0xf5, 0x21, 0x00


	//----- nvinfo : EIATTR_SPARSE_MMA_MASK
	.align		4
.L_59:
        /*0028*/ 	.byte	0x03, 0x50
        /*002a*/ 	.short	0x0000


	//----- nvinfo : EIATTR_MAXREG_COUNT
	.align		4
        /*002c*/ 	.byte	0x03, 0x1b
        /*002e*/ 	.short	0x00ff


	//----- nvinfo : EIATTR_NUM_BARRIERS
	.align		4
        /*0030*/ 	.byte	0x02, 0x4c
        /*0032*/ 	.byte	0x01
	.zero		1


	//----- nvinfo : EIATTR_MERCURY_ISA_VERSION
	.align		4
        /*0034*/ 	.byte	0x03, 0x5f
        /*0036*/ 	.short	0x0101


	//----- nvinfo : EIATTR_VRC_CTA_INIT_COUNT
	.align		4
        /*0038*/ 	.byte	0x02, 0x4a
	.zero		1
	.zero		1


	//----- nvinfo : EIATTR_EXIT_INSTR_OFFSETS
	.align		4
        /*003c*/ 	.byte	0x04, 0x1c
        /*003e*/ 	.short	(.L_61 - .L_60)


	//   ....[0]....
.L_60:
        /*0040*/ 	.word	0x00000280


	//   ....[1]....
        /*0044*/ 	.word	0x00000310


	//----- nvinfo : EIATTR_CRS_STACK_SIZE
	.align		4
.L_61:
        /*0048*/ 	.byte	0x04, 0x1e
        /*004a*/ 	.short	(.L_63 - .L_62)
.L_62:
        /*004c*/ 	.word	0x00000000


	//----- nvinfo : EIATTR_CBANK_PARAM_SIZE
	.align		4
.L_63:
        /*0050*/ 	.byte	0x03, 0x19
        /*0052*/ 	.short	0x000c


	//----- nvinfo : EIATTR_PARAM_CBANK
	.align		4
        /*0054*/ 	.byte	0x04, 0x0a
        /*0056*/ 	.short	(.L_65 - .L_64)
	.align		4
.L_64:
        /*0058*/ 	.word	index@(.nv.constant0._Z19factorial_reductionPxi)
        /*005c*/ 	.short	0x0380
        /*005e*/ 	.short	0x000c


	//----- nvinfo : EIATTR_SW_WAR
	.align		4
.L_65:
        /*0060*/ 	.byte	0x04, 0x36
        /*0062*/ 	.short	(.L_67 - .L_66)
.L_66:
        /*0064*/ 	.word	0x00000008
.L_67:


//--------------------- .nv.info._Z18factorial_parallelPxPii --------------------------
	.section	.nv.info._Z18factorial_parallelPxPii,"",@"SHT_CUDA_INFO"
	.sectionflags	@""
	.align	4


	//----- nvinfo : EIATTR_CUDA_API_VERSION
	.align		4
        /*0000*/ 	.byte	0x04, 0x37
        /*0002*/ 	.short	(.L_69 - .L_68)
.L_68:
        /*0004*/ 	.word	0x00000082


	//----- nvinfo : EIATTR_KPARAM_INFO
	.align		4
.L_69:
        /*0008*/ 	.byte	0x04, 0x17
        /*000a*/ 	.short	(.L_71 - .L_70)
.L_70:
        /*000c*/ 	.word	0x00000000
        /*0010*/ 	.short	0x0002
        /*0012*/ 	.short	0x0010
        /*0014*/ 	.byte	0x00, 0xf0, 0x11, 0x00


	//----- nvinfo : EIATTR_KPARAM_INFO
	.align		4
.L_71:
        /*0018*/ 	.byte	0x04, 0x17
        /*001a*/ 	.short	(.L_73 - .L_72)
.L_72:
        /*001c*/ 	.word	0x00000000
        /*0020*/ 	.short	0x0001
        /*0022*/ 	.short	0x0008
        /*0024*/ 	.byte	0x00, 0xf5, 0x21, 0x00


	//----- nvinfo : EIATTR_KPARAM_INFO
	.align		4
.L_73:
        /*0028*/ 	.byte	0x04, 0x17
        /*002a*/ 	.short	(.L_75 - .L_74)
.L_74:
        /*002c*/ 	.word	0x00000000
        /*0030*/ 	.short	0x0000
        /*0032*/ 	.short	0x0000
        /*0034*/ 	.byte	0x00, 0xf5, 0x21, 0x00


	//----- nvinfo : EIATTR_SPARSE_MMA_MASK
	.align		4
.L_75:
        /*0038*/ 	.byte	0x03, 0x50
        /*003a*/ 	.short	0x0000


	//----- nvinfo : EIATTR_MAXREG_COUNT
	.align		4
        /*003c*/ 	.byte	0x03, 0x1b
        /*003e*/ 	.short	0x00ff


	//----- nvinfo : EIATTR_MERCURY_ISA_VERSION
	.align		4
        /*0040*/ 	.byte	0x03, 0x5f
        /*0042*/ 	.short	0x0101


	//----- nvinfo : EIATTR_VRC_CTA_INIT_COUNT
	.align		4
        /*0044*/ 	.byte	0x02, 0x4a
	.zero		1
	.zero		1


	//----- nvinfo : EIATTR_EXIT_INSTR_OFFSETS
	.align		4
        /*0048*/ 	.byte	0x04, 0x1c
        /*004a*/ 	.short	(.L_77 - .L_76)


	//   ....[0]....
.L_76:
        /*004c*/ 	.word	0x00000070


	//   ....[1]....
        /*0050*/ 	.word	0x00000fd0


	//----- nvinfo : EIATTR_CRS_STACK_SIZE
	.align		4
.L_77:
        /*0054*/ 	.byte	0x04, 0x1e
        /*0056*/ 	.short	(.L_79 - .L_78)
.L_78:
        /*0058*/ 	.word	0x00000000


	//----- nvinfo : EIATTR_CBANK_PARAM_SIZE
	.align		4
.L_79:
        /*005c*/ 	.byte	0x03, 0x19
        /*005e*/ 	.short	0x0014


	//----- nvinfo : EIATTR_PARAM_CBANK
	.align		4
        /*0060*/ 	.byte	0x04, 0x0a
        /*0062*/ 	.short	(.L_81 - .L_80)
	.align		4
.L_80:
        /*0064*/ 	.word	index@(.nv.constant0._Z18factorial_parallelPxPii)
        /*0068*/ 	.short	0x0380
        /*006a*/ 	.short	0x0014


	//----- nvinfo : EIATTR_SW_WAR
	.align		4
.L_81:
        /*006c*/ 	.byte	0x04, 0x36
        /*006e*/ 	.short	(.L_83 - .L_82)
.L_82:
        /*0070*/ 	.word	0x00000008
.L_83:


//--------------------- .nv.callgraph             --------------------------
	.section	.nv.callgraph,"",@"SHT_CUDA_CALLGRAPH"
	.align	4
	.sectionentsize	8
	.align		4
        /*0000*/ 	.word	0x00000000
	.align		4
        /*0004*/ 	.word	0xffffffff
	.align		4
        /*0008*/ 	.word	0x00000000
	.align		4
        /*000c*/ 	.word	0xfffffffe
	.align		4
        /*0010*/ 	.word	0x00000000
	.align		4
        /*0014*/ 	.word	0xfffffffd
	.align		4
        /*0018*/ 	.word	0x00000000
	.align		4
        /*001c*/ 	.word	0xfffffffc


//--------------------- .text._Z18factorial_segmentsPxPii --------------------------
	.section	.text._Z18factorial_segmentsPxPii,"ax",@progbits
	.align	128
        .global         _Z18factorial_segmentsPxPii
        .type           _Z18factorial_segmentsPxPii,@function
        .size           _Z18factorial_segmentsPxPii,(.L_x_42 - _Z18factorial_segmentsPxPii)
        .other          _Z18factorial_segmentsPxPii,@"STO_CUDA_ENTRY STV_DEFAULT"
_Z18factorial_segmentsPxPii:
.text._Z18factorial_segmentsPxPii:
[----:B------:R-:W-:Y:S01]  /*0000*/  LDC R1, c[0x0][0x37c] ;  /* 0x0000df00ff017b82 */ /* 0x000fe20000000800 */
[----:B------:R-:W0:Y:S07]  /*0010*/  S2R R3, SR_TID.X ;  /* 0x0000000000037919 */ /* 0x000e2e0000002100 */
[----:B------:R-:W0:Y:S01]  /*0020*/  S2UR UR4, SR_CTAID.X ;  /* 0x00000000000479c3 */ /* 0x000e220000002500 */
[----:B------:R-:W1:Y:S07]  /*0030*/  LDCU UR5, c[0x0][0x390] ;  /* 0x00007200ff0577ac */ /* 0x000e6e0008000800 */
[----:B------:R-:W0:Y:S02]  /*0040*/  LDC R0, c[0x0][0x360] ;  /* 0x0000d800ff007b82 */ /* 0x000e240000000800 */
[----:B0-----:R-:W-:-:S05]  /*0050*/  IMAD R0, R0, UR4, R3 ;  /* 0x0000000400007c24 */ /* 0x001fca000f8e0203 */
[----:B-1----:R-:W-:-:S13]  /*0060*/  ISETP.GE.AND P0, PT, R0, UR5, PT ;  /* 0x0000000500007c0c */ /* 0x002fda000bf06270 */
[----:B------:R-:W-:Y:S05]  /*0070*/  @P0 EXIT ;  /* 0x000000000000094d */ /* 0x000fea0003800000 */
[----:B------:R-:W0:Y:S01]  /*0080*/  LDC.64 R2, c[0x0][0x388] ;  /* 0x0000e200ff027b82 */ /* 0x000e220000000a00 */
[----:B------:R-:W1:Y:S01]  /*0090*/  LDCU.64 UR4, c[0x0][0x358] ;  /* 0x00006b00ff0477ac */ /* 0x000e620008000a00 */
[----:B0-----:R-:W-:-:S06]  /*00a0*/  IMAD.WIDE R2, R0, 0x4, R2 ;  /* 0x0000000400027825 */ /* 0x001fcc00078e0202 */
[----:B-1----:R-:W2:Y:S01]  /*00b0*/  LDG.E R2, desc[UR4][R2.64] ;  /* 0x0000000402027981 */ /* 0x002ea2000c1e1900 */
[----:B------:R-:W-:Y:S01]  /*00c0*/  BSSY.RECONVERGENT B3, `(.L_x_0) ;  /* 0x00000ec000037945 */ /* 0x000fe20003800200 */
[----:B------:R-:W-:Y:S01]  /*00d0*/  HFMA2 R8, -RZ, RZ, 0, 5.9604644775390625e-08 ;  /* 0x00000001ff087431 */ /* 0x000fe200000001ff */
[----:B------:R-:W-:Y:S02]  /*00e0*/  MOV R9, RZ ;  /* 0x000000ff00097202 */ /* 0x000fe40000000f00 */
[----:B--2---:R-:W-:-:S13]  /*00f0*/  ISETP.GE.AND P0, PT, R2, 0x1, PT ;  /* 0x000000010200780c */ /* 0x004fda0003f06270 */
[----:B------:R-:W-:Y:S05]  /*0100*/  @!P0 BRA `(.L_x_1) ;  /* 0x0000000c009c8947 */ /* 0x000fea0003800000 */
[C---:B------:R-:W-:Y:S01]  /*0110*/  ISETP.GE.U32.AND P0, PT, R2.reuse, 0x4, PT ;  /* 0x000000040200780c */ /* 0x040fe20003f06070 */
[----:B------:R-:W-:Y:S01]  /*0120*/  BSSY.RECONVERGENT B2, `(.L_x_2) ;  /* 0x00000d6000027945 */ /* 0x000fe20003800200 */
[----:B------:R-:W-:Y:S01]  /*0130*/  LOP3.LUT R4, R2, 0x3, RZ, 0xc0, !PT ;  /* 0x0000000302047812 */ /* 0x000fe200078ec0ff */
[----:B------:R-:W-:Y:S01]  /*0140*/  IMAD.MOV.U32 R8, RZ, RZ, 0x1 ;  /* 0x00000001ff087424 */ /* 0x000fe200078e00ff */
[----:B------:R-:W-:Y:S02]  /*0150*/  MOV R9, RZ ;  /* 0x000000ff00097202 */ /* 0x000fe40000000f00 */
[----:B------:R-:W-:-:S07]  /*0160*/  MOV R3, 0x1 ;  /* 0x0000000100037802 */ /* 0x000fce0000000f00 */
[----:B------:R-:W-:Y:S05]  /*0170*/  @!P0 BRA `(.L_x_3) ;  /* 0x0000000c00408947 */ /* 0x000fea0003800000 */
[----:B------:R-:W-:Y:S01]  /*0180*/  LOP3.LUT R2, R2, 0x7ffffffc, RZ, 0xc0, !PT ;  /* 0x7ffffffc02027812 */ /* 0x000fe200078ec0ff */
[----:B------:R-:W-:Y:S04]  /*0190*/  BSSY.RECONVERGENT B1, `(.L_x_4) ;  /* 0x00000cd000017945 */ /* 0x000fe80003800200 */
[----:B------:R-:W-:Y:S01]  /*01a0*/  BSSY.RELIABLE B0, `(.L_x_5) ;  /* 0x00000af000007945 */ /* 0x000fe20003800100 */
[----:B------:R-:W-:Y:S01]  /*01b0*/  HFMA2 R8, -RZ, RZ, 0, 5.9604644775390625e-08 ;  /* 0x00000001ff087431 */ /* 0x000fe200000001ff */
[----:B------:R-:W-:Y:S01]  /*01c0*/  MOV R9, RZ ;  /* 0x000000ff00097202 */ /* 0x000fe20000000f00 */
[----:B------:R-:W-:Y:S02]  /*01d0*/  IMAD.MOV R6, RZ, RZ, -R2 ;  /* 0x000000ffff067224 */ /* 0x000fe400078e0a02 */
[----:B------:R-:W-:-:S02]  /*01e0*/  HFMA2 R2, -RZ, RZ, 0, 2.384185791015625e-07 ;  /* 0x00000004ff027431 */ /* 0x000fc400000001ff */
[----:B------:R-:W-:Y:S01]  /*01f0*/  IMAD.MOV.U32 R3, RZ, RZ, RZ ;  /* 0x000000ffff037224 */ /* 0x000fe200078e00ff */
[----:B------:R-:W-:Y:S02]  /*0200*/  MOV R5, RZ ;  /* 0x000000ff00057202 */ /* 0x000fe40000000f00 */
[----:B------:R-:W-:-:S13]  /*0210*/  ISETP.GE.AND P0, PT, R6, RZ, PT ;  /* 0x000000ff0600720c */ /* 0x000fda0003f06270 */
[----:B------:R-:W-:Y:S05]  /*0220*/  @P0 BRA `(.L_x_6) ;  /* 0x0000000800980947 */ /* 0x000fea0003800000 */
[----:B------:R-:W-:Y:S01]  /*0230*/  IMAD.MOV R7, RZ, RZ, -R6 ;  /* 0x000000ffff077224 */ /* 0x000fe200078e0a06 */
[----:B------:R-:W-:Y:S01]  /*0240*/  BSSY.RECONVERGENT B4, `(.L_x_7) ;  /* 0x0000069000047945 */ /* 0x000fe20003800200 */
[----:B------:R-:W-:-:S03]  /*0250*/  PLOP3.LUT P0, PT, PT, PT, PT, 0x80, 0x8 ;  /* 0x000000000008781c */ /* 0x000fc60003f0f070 */
[----:B------:R-:W-:-:S13]  /*0260*/  ISETP.GT.AND P1, PT, R7, 0xc, PT ;  /* 0x0000000c0700780c */ /* 0x000fda0003f24270 */
[----:B------:R-:W-:Y:S05]  /*0270*/  @!P1 BRA `(.L_x_8) ;  /* 0x0000000400949947 */ /* 0x000fea0003800000 */
[----:B------:R-:W-:-:S13]  /*0280*/  PLOP3.LUT P0, PT, PT, PT, PT, 0x8, 0x80 ;  /* 0x000000000080781c */ /* 0x000fda0003f0e170 */
.L_x_9:
[----:B------:R-:W-:Y:S01]  /*0290*/  IADD3 R11, P1, PT, R2, -0x3, RZ ;  /* 0xfffffffd020b7810 */ /* 0x000fe20007f3e0ff */
[----:B------:R-:W-:Y:S01]  /*02a0*/  VIADD R6, R6, 0x10 ;  /* 0x0000001006067836 */ /* 0x000fe20000000000 */
[----:B------:R-:W-:Y:S02]  /*02b0*/  IADD3 R3, PT, PT, R3, 0x10, RZ ;  /* 0x0000001003037810 */ /* 0x000fe40007ffe0ff */
[----:B------:R-:W-:Y:S01]  /*02c0*/  IADD3.X R7, PT, PT, R5, -0x1, RZ, P1, !PT ;  /* 0xffffffff05077810 */ /* 0x000fe20000ffe4ff */
[-C--:B------:R-:W-:Y:S02]  /*02d0*/  IMAD R9, R9, R11.reuse, RZ ;  /* 0x0000000b09097224 */ /* 0x080fe400078e02ff */
[----:B------:R-:W-:-:S04]  /*02e0*/  IMAD.WIDE.U32 R10, R8, R11, RZ ;  /* 0x0000000b080a7225 */ /* 0x000fc800078e00ff */
[----:B------:R-:W-:Y:S01]  /*02f0*/  IMAD R7, R8, R7, R9 ;  /* 0x0000000708077224 */ /* 0x000fe200078e0209 */
[----:B------:R-:W-:-:S04]  /*0300*/  IADD3 R9, P1, PT, R2, -0x2, RZ ;  /* 0xfffffffe02097810 */ /* 0x000fc80007f3e0ff */
[----:B------:R-:W-:Y:S02]  /*0310*/  IADD3 R8, PT, PT, R11, R7, RZ ;  /* 0x000000070b087210 */ /* 0x000fe40007ffe0ff */
[----:B------:R-:W-:-:S03]  /*0320*/  IADD3.X R7, PT, PT, R5, -0x1, RZ, P1, !PT ;  /* 0xffffffff05077810 */ /* 0x000fc60000ffe4ff */
        /* <DEDUP_REMOVED lines=8> */
[----:B------:R-:W-:Y:S02]  /*03b0*/  IMAD R7, R7, R8, R9 ;  /* 0x0000000807077224 */ /* 0x000fe400078e0209 */
[----:B------:R-:W-:-:S04]  /*03c0*/  IMAD.WIDE.U32 R8, R10, R2, RZ ;  /* 0x000000020a087225 */ /* 0x000fc800078e00ff */
[----:B------:R-:W-:Y:S01]  /*03d0*/  IMAD.IADD R7, R11, 0x1, R7 ;  /* 0x000000010b077824 */ /* 0x000fe200078e0207 */
[----:B------:R-:W-:-:S03]  /*03e0*/  IADD3 R11, P1, PT, R2, 0x1, RZ ;  /* 0x00000001020b7810 */ /* 0x000fc60007f3e0ff */
[----:B------:R-:W-:-:S04]  /*03f0*/  IMAD R7, R7, R2, RZ ;  /* 0x0000000207077224 */ /* 0x000fc800078e02ff */
[----:B------:R-:W-:-:S05]  /*0400*/  IMAD R7, R5, R10, R7 ;  /* 0x0000000a05077224 */ /* 0x000fca00078e0207 */
[----:B------:R-:W-:Y:S02]  /*0410*/  IADD3 R10, PT, PT, R9, R7, RZ ;  /* 0x00000007090a7210 */ /* 0x000fe40007ffe0ff */
[----:B------:R-:W-:-:S03]  /*0420*/  IADD3.X R7, PT, PT, RZ, R5, RZ, P1, !PT ;  /* 0x00000005ff077210 */ /* 0x000fc60000ffe4ff */
[-C--:B------:R-:W-:Y:S02]  /*0430*/  IMAD R9, R10, R11.reuse, RZ ;  /* 0x0000000b0a097224 */ /* 0x080fe400078e02ff */
[----:B------:R-:W-:-:S04]  /*0440*/  IMAD.WIDE.U32 R10, R8, R11, RZ ;  /* 0x0000000b080a7225 */ /* 0x000fc800078e00ff */
[----:B------:R-:W-:Y:S01]  /*0450*/  IMAD R7, R7, R8, R9 ;  /* 0x0000000807077224 */ /* 0x000fe200078e0209 */
[----:B------:R-:W-:-:S04]  /*0460*/  IADD3 R9, P1, PT, R2, 0x2, RZ ;  /* 0x0000000202097810 */ /* 0x000fc80007f3e0ff */
[----:B------:R-:W-:Y:S01]  /*0470*/  IADD3 R8, PT, PT, R11, R7, RZ ;  /* 0x000000070b087210 */ /* 0x000fe20007ffe0ff */
[----:B------:R-:W-:-:S04]  /*0480*/  IMAD.X R7, RZ, RZ, R5, P1 ;  /* 0x000000ffff077224 */ /* 0x000fc800008e0605 */
[-C--:B------:R-:W-:Y:S02]  /*0490*/  IMAD R11, R8, R9.reuse, RZ ;  /* 0x00000009080b7224 */ /* 0x080fe400078e02ff */
[----:B------:R-:W-:-:S04]  /*04a0*/  IMAD.WIDE.U32 R8, R10, R9, RZ ;  /* 0x000000090a087225 */ /* 0x000fc800078e00ff */
[----:B------:R-:W-:Y:S01]  /*04b0*/  IMAD R7, R7, R10, R11 ;  /* 0x0000000a07077224 */ /* 0x000fe200078e020b */
[----:B------:R-:W-:-:S04]  /*04c0*/  IADD3 R11, P1, PT, R2, 0x3, RZ ;  /* 0x00000003020b7810 */ /* 0x000fc80007f3e0ff */
        /* <DEDUP_REMOVED lines=53> */
[C---:B------:R-:W-:Y:S02]  /*0820*/  IADD3 R8, P1, PT, R2.reuse, 0xc, RZ ;  /* 0x0000000c02087810 */ /* 0x040fe40007f3e0ff */
[----:B------:R-:W-:Y:S02]  /*0830*/  IADD3 R2, P2, PT, R2, 0x10, RZ ;  /* 0x0000001002027810 */ /* 0x000fe40007f5e0ff */
[----:B------:R-:W-:Y:S02]  /*0840*/  IADD3 R7, PT, PT, R11, R7, RZ ;  /* 0x000000070b077210 */ /* 0x000fe40007ffe0ff */
[----:B------:R-:W-:Y:S01]  /*0850*/  IADD3.X R11, PT, PT, RZ, R5, RZ, P1, !PT ;  /* 0x00000005ff0b7210 */ /* 0x000fe20000ffe4ff */
[----:B------:R-:W-:Y:S01]  /*0860*/  IMAD.X R5, RZ, RZ, R5, P2 ;  /* 0x000000ffff057224 */ /* 0x000fe200010e0605 */
[----:B------:R-:W-:Y:S01]  /*0870*/  ISETP.GE.AND P1, PT, R6, -0xc, PT ;  /* 0xfffffff40600780c */ /* 0x000fe20003f26270 */
[----:B------:R-:W-:-:S02]  /*0880*/  IMAD R7, R7, R8, RZ ;  /* 0x0000000807077224 */ /* 0x000fc400078e02ff */
[----:B------:R-:W-:-:S04]  /*0890*/  IMAD.WIDE.U32 R8, R10, R8, RZ ;  /* 0x000000080a087225 */ /* 0x000fc800078e00ff */
[----:B------:R-:W-:-:S05]  /*08a0*/  IMAD R11, R11, R10, R7 ;  /* 0x0000000a0b0b7224 */ /* 0x000fca00078e0207 */
[----:B------:R-:W-:Y:S01]  /*08b0*/  IADD3 R9, PT, PT, R9, R11, RZ ;  /* 0x0000000b09097210 */ /* 0x000fe20007ffe0ff */
[----:B------:R-:W-:Y:S06]  /*08c0*/  @!P1 BRA `(.L_x_9) ;  /* 0xfffffff800709947 */ /* 0x000fec000383ffff */
.L_x_8:
[----:B------:R-:W-:Y:S05]  /*08d0*/  BSYNC.RECONVERGENT B4 ;  /* 0x0000000000047941 */ /* 0x000fea0003800200 */
.L_x_7:
[----:B------:R-:W-:Y:S01]  /*08e0*/  IADD3 R7, PT, PT, -R6, RZ, RZ ;  /* 0x000000ff06077210 */ /* 0x000fe20007ffe1ff */
[----:B------:R-:W-:Y:S03]  /*08f0*/  BSSY.RECONVERGENT B4, `(.L_x_10) ;  /* 0x0000036000047945 */ /* 0x000fe60003800200 */
[----:B------:R-:W-:-:S13]  /*0900*/  ISETP.GT.AND P1, PT, R7, 0x4, PT ;  /* 0x000000040700780c */ /* 0x000fda0003f24270 */
[----:B------:R-:W-:Y:S05]  /*0910*/  @!P1 BRA `(.L_x_11) ;  /* 0x0000000000cc9947 */ /* 0x000fea0003800000 */
[----:B------:R-:W-:Y:S02]  /*0920*/  IADD3 R11, P0, PT, R2, -0x3, RZ ;  /* 0xfffffffd020b7810 */ /* 0x000fe40007f1e0ff */
[----:B------:R-:W-:Y:S02]  /*0930*/  IADD3 R3, PT, PT, R3, 0x8, RZ ;  /* 0x0000000803037810 */ /* 0x000fe40007ffe0ff */
[----:B------:R-:W-:Y:S01]  /*0940*/  IADD3.X R7, PT, PT, R5, -0x1, RZ, P0, !PT ;  /* 0xffffffff05077810 */ /* 0x000fe200007fe4ff */
[-C--:B------:R-:W-:Y:S01]  /*0950*/  IMAD R9, R9, R11.reuse, RZ ;  /* 0x0000000b09097224 */ /* 0x080fe200078e02ff */
[----:B------:R-:W-:Y:S01]  /*0960*/  IADD3 R6, PT, PT, R6, 0x8, RZ ;  /* 0x0000000806067810 */ /* 0x000fe20007ffe0ff */
        /* <DEDUP_REMOVED lines=38> */
[----:B------:R-:W-:Y:S01]  /*0bd0*/  IADD3 R7, PT, PT, R11, R7, RZ ;  /* 0x000000070b077210 */ /* 0x000fe20007ffe0ff */
[--C-:B------:R-:W-:Y:S01]  /*0be0*/  IMAD.X R11, RZ, RZ, R5.reuse, P0 ;  /* 0x000000ffff0b7224 */ /* 0x100fe200000e0605 */
[----:B------:R-:W-:Y:S01]  /*0bf0*/  PLOP3.LUT P0, PT, PT, PT, PT, 0x8, 0x80 ;  /* 0x000000000080781c */ /* 0x000fe20003f0e170 */
[----:B------:R-:W-:Y:S02]  /*0c00*/  IMAD.X R5, RZ, RZ, R5, P1 ;  /* 0x000000ffff057224 */ /* 0x000fe400008e0605 */
[----:B------:R-:W-:-:S02]  /*0c10*/  IMAD R7, R7, R8, RZ ;  /* 0x0000000807077224 */ /* 0x000fc400078e02ff */
[----:B------:R-:W-:-:S04]  /*0c20*/  IMAD.WIDE.U32 R8, R10, R8, RZ ;  /* 0x000000080a087225 */ /* 0x000fc800078e00ff */
[----:B------:R-:W-:-:S05]  /*0c30*/  IMAD R11, R11, R10, R7 ;  /* 0x0000000a0b0b7224 */ /* 0x000fca00078e0207 */
[----:B------:R-:W-:-:S07]  /*0c40*/  IADD3 R9, PT, PT, R9, R11, RZ ;  /* 0x0000000b09097210 */ /* 0x000fce0007ffe0ff */
.L_x_11:
[----:B------:R-:W-:Y:S05]  /*0c50*/  BSYNC.RECONVERGENT B4 ;  /* 0x0000000000047941 */ /* 0x000fea0003800200 */
.L_x_10:
[----:B------:R-:W-:-:S13]  /*0c60*/  ISETP.NE.OR P0, PT, R6, RZ, P0 ;  /* 0x000000ff0600720c */ /* 0x000fda0000705670 */
[----:B------:R-:W-:Y:S05]  /*0c70*/  @!P0 BREAK.RELIABLE B0 ;  /* 0x0000000000008942 */ /* 0x000fea0003800100 */
[----:B------:R-:W-:Y:S05]  /*0c80*/  @!P0 BRA `(.L_x_12) ;  /* 0x0000000000748947 */ /* 0x000fea0003800000 */
.L_x_6:
[----:B------:R-:W-:Y:S05]  /*0c90*/  BSYNC.RELIABLE B0 ;  /* 0x0000000000007941 */ /* 0x000fea0003800100 */
.L_x_5:
        /* <DEDUP_REMOVED lines=15> */
[----:B------:R-:W-:Y:S02]  /*0d90*/  IADD3.X R7, PT, PT, R5, -0x1, RZ, P0, !PT ;  /* 0xffffffff05077810 */ /* 0x000fe400007fe4ff */
[----:B------:R-:W-:Y:S01]  /*0da0*/  ISETP.NE.AND P0, PT, R6, RZ, PT ;  /* 0x000000ff0600720c */ /* 0x000fe20003f05270 */
[-C--:B------:R-:W-:Y:S02]  /*0db0*/  IMAD R9, R11, R10.reuse, RZ ;  /* 0x0000000a0b097224 */ /* 0x080fe400078e02ff */
[----:B------:R-:W-:-:S04]  /*0dc0*/  IMAD.WIDE.U32 R10, R8, R10, RZ ;  /* 0x0000000a080a7225 */ /* 0x000fc800078e00ff */
[----:B------:R-:W-:-:S05]  /*0dd0*/  IMAD R9, R7, R8, R9 ;  /* 0x0000000807097224 */ /* 0x000fca00078e0209 */
[----:B------:R-:W-:-:S05]  /*0de0*/  IADD3 R9, PT, PT, R11, R9, RZ ;  /* 0x000000090b097210 */ /* 0x000fca0007ffe0ff */
[-C--:B------:R-:W-:Y:S02]  /*0df0*/  IMAD R7, R9, R2.reuse, RZ ;  /* 0x0000000209077224 */ /* 0x080fe400078e02ff */
[----:B------:R-:W-:Y:S01]  /*0e00*/  IMAD.WIDE.U32 R8, R10, R2, RZ ;  /* 0x000000020a087225 */ /* 0x000fe200078e00ff */
[----:B------:R-:W-:-:S03]  /*0e10*/  IADD3 R2, P1, PT, R2, 0x4, RZ ;  /* 0x0000000402027810 */ /* 0x000fc60007f3e0ff */
[----:B------:R-:W-:Y:S01]  /*0e20*/  IMAD R7, R5, R10, R7 ;  /* 0x0000000a05077224 */ /* 0x000fe200078e0207 */
[----:B------:R-:W-:-:S04]  /*0e30*/  IADD3.X R5, PT, PT, RZ, R5, RZ, P1, !PT ;  /* 0x00000005ff057210 */ /* 0x000fc80000ffe4ff */
[----:B------:R-:W-:Y:S01]  /*0e40*/  IADD3 R9, PT, PT, R9, R7, RZ ;  /* 0x0000000709097210 */ /* 0x000fe20007ffe0ff */
[----:B------:R-:W-:Y:S06]  /*0e50*/  @P0 BRA `(.L_x_5) ;  /* 0xfffffffc00900947 */ /* 0x000fec000383ffff */
.L_x_12:
[----:B------:R-:W-:Y:S05]  /*0e60*/  BSYNC.RECONVERGENT B1 ;  /* 0x0000000000017941 */ /* 0x000fea0003800200 */
.L_x_4:
[----:B------:R-:W-:-:S07]  /*0e70*/  VIADD R3, R3, 0x1 ;  /* 0x0000000103037836 */ /* 0x000fce0000000000 */
.L_x_3:
[----:B------:R-:W-:Y:S05]  /*0e80*/  BSYNC.RECONVERGENT B2 ;  /* 0x0000000000027941 */ /* 0x000fea0003800200 */
.L_x_2:
[----:B------:R-:W-:-:S13]  /*0e90*/  ISETP.NE.AND P0, PT, R4, RZ, PT ;  /* 0x000000ff0400720c */ /* 0x000fda0003f05270 */
[----:B------:R-:W-:Y:S05]  /*0ea0*/  @!P0 BRA `(.L_x_1) ;  /* 0x0000000000348947 */ /* 0x000fea0003800000 */
[----:B------:R-:W-:Y:S01]  /*0eb0*/  HFMA2 R7, -RZ, RZ, 0, 0 ;  /* 0x00000000ff077431 */ /* 0x000fe200000001ff */
[----:B------:R-:W-:Y:S02]  /*0ec0*/  MOV R5, R3 ;  /* 0x0000000300057202 */ /* 0x000fe40000000f00 */
[----:B------:R-:W-:-:S07]  /*0ed0*/  IADD3 R4, PT, PT, -R4, RZ, RZ ;  /* 0x000000ff04047210 */ /* 0x000fce0007ffe1ff */
.L_x_13:
[----:B------:R-:W-:Y:S02]  /*0ee0*/  VIADD R4, R4, 0x1 ;  /* 0x0000000104047836 */ /* 0x000fe40000000000 */
[-C--:B------:R-:W-:Y:S02]  /*0ef0*/  IMAD R9, R9, R5.reuse, RZ ;  /* 0x0000000509097224 */ /* 0x080fe400078e02ff */
[----:B------:R-:W-:Y:S01]  /*0f00*/  IMAD.WIDE.U32 R2, R8, R5, RZ ;  /* 0x0000000508027225 */ /* 0x000fe200078e00ff */
[----:B------:R-:W-:Y:S02]  /*0f10*/  ISETP.NE.AND P0, PT, R4, RZ, PT ;  /* 0x000000ff0400720c */ /* 0x000fe40003f05270 */
[----:B------:R-:W-:Y:S01]  /*0f20*/  IADD3 R5, P1, PT, R5, 0x1, RZ ;  /* 0x0000000105057810 */ /* 0x000fe20007f3e0ff */
[-C--:B------:R-:W-:Y:S01]  /*0f30*/  IMAD R9, R8, R7.reuse, R9 ;  /* 0x0000000708097224 */ /* 0x080fe200078e0209 */
[----:B------:R-:W-:Y:S02]  /*0f40*/  MOV R8, R2 ;  /* 0x0000000200087202 */ /* 0x000fe40000000f00 */
[----:B------:R-:W-:-:S02]  /*0f50*/  IADD3.X R7, PT, PT, RZ, R7, RZ, P1, !PT ;  /* 0x00000007ff077210 */ /* 0x000fc40000ffe4ff */
[----:B------:R-:W-:-:S05]  /*0f60*/  IADD3 R9, PT, PT, R3, R9, RZ ;  /* 0x0000000903097210 */ /* 0x000fca0007ffe0ff */
[----:B------:R-:W-:Y:S05]  /*0f70*/  @P0 BRA `(.L_x_13) ;  /* 0xfffffffc00d80947 */ /* 0x000fea000383ffff */
.L_x_1:
[----:B------:R-:W-:Y:S05]  /*0f80*/  BSYNC.RECONVERGENT B3 ;  /* 0x0000000000037941 */ /* 0x000fea0003800200 */
.L_x_0:
[----:B------:R-:W-:Y:S05]  /*0f90*/  WARPSYNC.ALL ;  /* 0x0000000000007948 */ /* 0x000fea0003800000 */
[----:B------:R-:W0:Y:S02]  /*0fa0*/  LDC.64 R2, c[0x0][0x380] ;  /* 0x0000e000ff027b82 */ /* 0x000e240000000a00 */
[----:B0-----:R-:W-:-:S05]  /*0fb0*/  IMAD.WIDE R2, R0, 0x8, R2 ;  /* 0x0000000800027825 */ /* 0x001fca00078e0202 */
[----:B------:R-:W-:Y:S01]  /*0fc0*/  STG.E.64 desc[UR4][R2.64], R8 ;  /* 0x0000000802007986 */ /* 0x000fe2000c101b04 */
[----:B------:R-:W-:Y:S05]  /*0fd0*/  EXIT ;  /* 0x000000000000794d */ /* 0x000fea0003800000 */
.L_x_14:
[----:B------:R-:W-:-:S00]  /*0fe0*/  BRA `(.L_x_14) ;  /* 0xfffffffc00fc7947 */ /* 0x000fc0000383ffff */
[----:B------:R-:W-:-:S00]  /*0ff0*/  NOP ;  /* 0x0000000000007918 */ /* 0x000fc00000000000 */
        /* <DEDUP_REMOVED lines=8> */
.L_x_42:


//--------------------- .text._Z15multiply_blocksPxS_i --------------------------
	.section	.text._Z15multiply_blocksPxS_i,"ax",@progbits
	.align	128
        .global         _Z15multiply_blocksPxS_i
        .type           _Z15multiply_blocksPxS_i,@function
        .size           _Z15multiply_blocksPxS_i,(.L_x_43 - _Z15multiply_blocksPxS_i)
        .other          _Z15multiply_blocksPxS_i,@"STO_CUDA_ENTRY STV_DEFAULT"
_Z15multiply_blocksPxS_i:
.text._Z15multiply_blocksPxS_i:
[----:B------:R-:W-:Y:S01]  /*0000*/  LDC R1, c[0x0][0x37c] ;  /* 0x0000df00ff017b82 */ /* 0x000fe20000000800 */
[----:B------:R-:W0:Y:S07]  /*0010*/  S2R R0, SR_TID.X ;  /* 0x0000000000007919 */ /* 0x000e2e0000002100 */
[----:B------:R-:W0:Y:S02]  /*0020*/  S2UR UR4, SR_CTAID.X ;  /* 0x00000000000479c3 */ /* 0x000e240000002500 */
[----:B0-----:R-:W-:-:S13]  /*0030*/  LOP3.LUT P0, RZ, R0, UR4, RZ, 0xfc, !PT ;  /* 0x0000000400ff7c12 */ /* 0x001fda000f80fcff */
[----:B------:R-:W-:Y:S05]  /*0040*/  @P0 EXIT ;  /* 0x000000000000094d */ /* 0x000fea0003800000 */
[----:B------:R-:W0:Y:S01]  /*0050*/  LDCU UR6, c[0x0][0x390] ;  /* 0x00007200ff0677ac */ /* 0x000e220008000800 */
[----:B------:R-:W-:Y:S01]  /*0060*/  HFMA2 R16, -RZ, RZ, 0, 5.9604644775390625e-08 ;  /* 0x00000001ff107431 */ /* 0x000fe200000001ff */
[----:B------:R-:W-:Y:S01]  /*0070*/  MOV R17, RZ ;  /* 0x000000ff00117202 */ /* 0x000fe20000000f00 */
[----:B------:R-:W1:Y:S01]  /*0080*/  LDCU.64 UR10, c[0x0][0x358] ;  /* 0x00006b00ff0a77ac */ /* 0x000e620008000a00 */
[----:B0-----:R-:W-:-:S09]  /*0090*/  UISETP.GE.AND UP0, UPT, UR6, 0x1, UPT ;  /* 0x000000010600788c */ /* 0x001fd2000bf06270 */
[----:B-1----:R-:W-:Y:S05]  /*00a0*/  BRA.U !UP0, `(.L_x_15) ;  /* 0x0000000d08147547 */ /* 0x002fea000b800000 */
[----:B------:R-:W-:Y:S01]  /*00b0*/  UISETP.GE.U32.AND UP1, UPT, UR6, 0x10, UPT ;  /* 0x000000100600788c */ /* 0x000fe2000bf26070 */
[----:B------:R-:W-:Y:S01]  /*00c0*/  MOV R16, 0x1 ;  /* 0x0000000100107802 */ /* 0x000fe20000000f00 */
[----:B------:R-:W-:Y:S01]  /*00d0*/  ULOP3.LUT UR7, UR6, 0xf, URZ, 0xc0, !UPT ;  /* 0x0000000f06077892 */ /* 0x000fe2000f8ec0ff */
[----:B------:R-:W-:Y:S02]  /*00e0*/  MOV R17, RZ ;  /* 0x000000ff00117202 */ /* 0x000fe40000000f00 */
[----:B------:R-:W-:Y:S01]  /*00f0*/  MOV R0, RZ ;  /* 0x000000ff00007202 */ /* 0x000fe20000000f00 */
[----:B------:R-:W-:-:S03]  /*0100*/  UISETP.NE.AND UP0, UPT, UR7, URZ, UPT ;  /* 0x000000ff0700728c */ /* 0x000fc6000bf05270 */
[----:B------:R-:W-:Y:S08]  /*0110*/  BRA.U !UP1, `(.L_x_16) ;  /* 0x00000005097c7547 */ /* 0x000ff0000b800000 */
[----:B------:R-:W0:Y:S01]  /*0120*/  LDCU.64 UR4, c[0x0][0x380] ;  /* 0x00007000ff0477ac */ /* 0x000e220008000a00 */
[----:B------:R-:W-:Y:S01]  /*0130*/  HFMA2 R16, -RZ, RZ, 0, 5.9604644775390625e-08 ;  /* 0x00000001ff107431 */ /* 0x000fe200000001ff */
[----:B------:R-:W-:Y:S01]  /*0140*/  MOV R17, RZ ;  /* 0x000000ff00117202 */ /* 0x000fe20000000f00 */
[----:B------:R-:W-:-:S04]  /*0150*/  ULOP3.LUT UR8, UR6, 0x7ffffff0, URZ, 0xc0, !UPT ;  /* 0x7ffffff006087892 */ /* 0x000fc8000f8ec0ff */
[----:B------:R-:W-:Y:S02]  /*0160*/  UIADD3 UR9, UPT, UPT, -UR8, URZ, URZ ;  /* 0x000000ff08097290 */ /* 0x000fe4000fffe1ff */
[----:B------:R-:W-:Y:S01]  /*0170*/  MOV R0, UR8 ;  /* 0x0000000800007c02 */ /* 0x000fe20008000f00 */
[----:B0-----:R-:W-:-:S04]  /*0180*/  UIADD3 UR4, UP1, UPT, UR4, 0x40, URZ ;  /* 0x0000004004047890 */ /* 0x001fc8000ff3e0ff */
[----:B------:R-:W-:Y:S02]  /*0190*/  UIADD3.X UR5, UPT, UPT, URZ, UR5, URZ, UP1, !UPT ;  /* 0x00000005ff057290 */ /* 0x000fe40008ffe4ff */
[----:B------:R-:W-:-:S04]  /*01a0*/  MOV R2, UR4 ;  /* 0x0000000400027c02 */ /* 0x000fc80008000f00 */
[----:B------:R-:W-:-:S07]  /*01b0*/  MOV R3, UR5 ;  /* 0x0000000500037c02 */ /* 0x000fce0008000f00 */
.L_x_17:
[----:B------:R-:W2:Y:S04]  /*01c0*/  LDG.E.64 R22, desc[UR10][R2.64+-0x40] ;  /* 0xffffc00a02167981 */ /* 0x000ea8000c1e1b00 */
[----:B------:R-:W3:Y:S04]  /*01d0*/  LDG.E.64 R18, desc[UR10][R2.64+-0x38] ;  /* 0xffffc80a02127981 */ /* 0x000ee8000c1e1b00 */
[----:B------:R-:W4:Y:S04]  /*01e0*/  LDG.E.64 R20, desc[UR10][R2.64+-0x30] ;  /* 0xffffd00a02147981 */ /* 0x000f28000c1e1b00 */
[----:B------:R-:W5:Y:S04]  /*01f0*/  LDG.E.64 R4, desc[UR10][R2.64+-0x28] ;  /* 0xffffd80a02047981 */ /* 0x000f68000c1e1b00 */
[----:B------:R-:W5:Y:S04]  /*0200*/  LDG.E.64 R6, desc[UR10][R2.64+-0x20] ;  /* 0xffffe00a02067981 */ /* 0x000f68000c1e1b00 */
[----:B------:R-:W5:Y:S04]  /*0210*/  LDG.E.64 R8, desc[UR10][R2.64+-0x18] ;  /* 0xffffe80a02087981 */ /* 0x000f68000c1e1b00 */
[----:B------:R-:W5:Y:S04]  /*0220*/  LDG.E.64 R10, desc[UR10][R2.64+-0x10] ;  /* 0xfffff00a020a7981 */ /* 0x000f68000c1e1b00 */
[----:B------:R-:W5:Y:S04]  /*0230*/  LDG.E.64 R12, desc[UR10][R2.64+-0x8] ;  /* 0xfffff80a020c7981 */ /* 0x000f68000c1e1b00 */
[----:B------:R-:W5:Y:S01]  /*0240*/  LDG.E.64 R14, desc[UR10][R2.64] ;  /* 0x0000000a020e7981 */ /* 0x000f62000c1e1b00 */
[----:B--2---:R-:W-:-:S04]  /*0250*/  IMAD R23, R23, R16, RZ ;  /* 0x0000001017177224 */ /* 0x004fc800078e02ff */
[C---:B------:R-:W-:Y:S02]  /*0260*/  IMAD R25, R22.reuse, R17, R23 ;  /* 0x0000001116197224 */ /* 0x040fe400078e0217 */
[----:B------:R-:W-:Y:S02]  /*0270*/  IMAD.WIDE.U32 R22, R22, R16, RZ ;  /* 0x0000001016167225 */ /* 0x000fe400078e00ff */
[----:B------:R-:W2:Y:S02]  /*0280*/  LDG.E.64 R16, desc[UR10][R2.64+0x8] ;  /* 0x0000080a02107981 */ /* 0x000ea4000c1e1b00 */
[----:B---3--:R-:W-:Y:S01]  /*0290*/  IMAD R19, R19, R22, RZ ;  /* 0x0000001613137224 */ /* 0x008fe200078e02ff */
[----:B------:R-:W-:-:S05]  /*02a0*/  IADD3 R23, PT, PT, R23, R25, RZ ;  /* 0x0000001917177210 */ /* 0x000fca0007ffe0ff */
[C---:B------:R-:W-:Y:S02]  /*02b0*/  IMAD R25, R18.reuse, R23, R19 ;  /* 0x0000001712197224 */ /* 0x040fe400078e0213 */
[----:B------:R-:W-:Y:S02]  /*02c0*/  IMAD.WIDE.U32 R22, R18, R22, RZ ;  /* 0x0000001612167225 */ /* 0x000fe400078e00ff */
[----:B------:R-:W3:Y:S02]  /*02d0*/  LDG.E.64 R18, desc[UR10][R2.64+0x10] ;  /* 0x0000100a02127981 */ /* 0x000ee4000c1e1b00 */
[----:B----4-:R-:W-:Y:S01]  /*02e0*/  IMAD R21, R21, R22, RZ ;  /* 0x0000001615157224 */ /* 0x010fe200078e02ff */
[----:B------:R-:W-:-:S05]  /*02f0*/  IADD3 R23, PT, PT, R23, R25, RZ ;  /* 0x0000001917177210 */ /* 0x000fca0007ffe0ff */
[C---:B------:R-:W-:Y:S02]  /*0300*/  IMAD R25, R20.reuse, R23, R21 ;  /* 0x0000001714197224 */ /* 0x040fe400078e0215 */
[----:B------:R-:W-:Y:S02]  /*0310*/  IMAD.WIDE.U32 R22, R20, R22, RZ ;  /* 0x0000001614167225 */ /* 0x000fe400078e00ff */
[----:B------:R-:W4:Y:S02]  /*0320*/  LDG.E.64 R20, desc[UR10][R2.64+0x18] ;  /* 0x0000180a02147981 */ /* 0x000f24000c1e1b00 */
[----:B-----5:R-:W-:Y:S01]  /*0330*/  IMAD R5, R5, R22, RZ ;  /* 0x0000001605057224 */ /* 0x020fe200078e02ff */
[----:B------:R-:W-:-:S05]  /*0340*/  IADD3 R23, PT, PT, R23, R25, RZ ;  /* 0x0000001917177210 */ /* 0x000fca0007ffe0ff */
[C---:B------:R-:W-:Y:S02]  /*0350*/  IMAD R25, R4.reuse, R23, R5 ;  /* 0x0000001704197224 */ /* 0x040fe400078e0205 */
[----:B------:R-:W-:Y:S02]  /*0360*/  IMAD.WIDE.U32 R22, R4, R22, RZ ;  /* 0x0000001604167225 */ /* 0x000fe400078e00ff */
[----:B------:R-:W5:Y:S02]  /*0370*/  LDG.E.64 R4, desc[UR10][R2.64+0x20] ;  /* 0x0000200a02047981 */ /* 0x000f64000c1e1b00 */
[----:B------:R-:W-:Y:S01]  /*0380*/  IMAD R7, R7, R22, RZ ;  /* 0x0000001607077224 */ /* 0x000fe200078e02ff */
[----:B------:R-:W-:-:S05]  /*0390*/  IADD3 R23, PT, PT, R23, R25, RZ ;  /* 0x0000001917177210 */ /* 0x000fca0007ffe0ff */
[C---:B------:R-:W-:Y:S02]  /*03a0*/  IMAD R25, R6.reuse, R23, R7 ;  /* 0x0000001706197224 */ /* 0x040fe400078e0207 */
[----:B------:R-:W-:Y:S02]  /*03b0*/  IMAD.WIDE.U32 R22, R6, R22, RZ ;  /* 0x0000001606167225 */ /* 0x000fe400078e00ff */
[----:B------:R-:W5:Y:S02]  /*03c0*/  LDG.E.64 R6, desc[UR10][R2.64+0x28] ;  /* 0x0000280a02067981 */ /* 0x000f64000c1e1b00 */
[-C--:B------:R-:W-:Y:S01]  /*03d0*/  IMAD R9, R9, R22.reuse, RZ ;  /* 0x0000001609097224 */ /* 0x080fe200078e02ff */
[----:B------:R-:W-:Y:S01]  /*03e0*/  IADD3 R23, PT, PT, R23, R25, RZ ;  /* 0x0000001917177210 */ /* 0x000fe20007ffe0ff */
[----:B------:R-:W-:-:S04]  /*03f0*/  IMAD.WIDE.U32 R24, R8, R22, RZ ;  /* 0x0000001608187225 */ /* 0x000fc800078e00ff */
[----:B------:R-:W-:Y:S02]  /*0400*/  IMAD R9, R8, R23, R9 ;  /* 0x0000001708097224 */ /* 0x000fe400078e0209 */
[----:B------:R-:W5:Y:S01]  /*0410*/  LDG.E.64 R22, desc[UR10][R2.64+0x30] ;  /* 0x0000300a02167981 */ /* 0x000f62000c1e1b00 */
[----:B------:R-:W-:Y:S02]  /*0420*/  IMAD R8, R11, R24, RZ ;  /* 0x000000180b087224 */ /* 0x000fe400078e02ff */
[----:B------:R-:W-:-:S05]  /*0430*/  IADD3 R9, PT, PT, R25, R9, RZ ;  /* 0x0000000919097210 */ /* 0x000fca0007ffe0ff */
[C---:B------:R-:W-:Y:S02]  /*0440*/  IMAD R25, R10.reuse, R9, R8 ;  /* 0x000000090a197224 */ /* 0x040fe400078e0208 */
[----:B------:R0:W5:Y:S01]  /*0450*/  LDG.E.64 R8, desc[UR10][R2.64+0x38] ;  /* 0x0000380a02087981 */ /* 0x000162000c1e1b00 */
[----:B------:R-:W-:-:S04]  /*0460*/  IMAD.WIDE.U32 R10, R10, R24, RZ ;  /* 0x000000180a0a7225 */ /* 0x000fc800078e00ff */
[----:B------:R-:W-:Y:S01]  /*0470*/  IMAD R13, R13, R10, RZ ;  /* 0x0000000a0d0d7224 */ /* 0x000fe200078e02ff */
[----:B------:R-:W-:-:S05]  /*0480*/  IADD3 R11, PT, PT, R11, R25, RZ ;  /* 0x000000190b0b7210 */ /* 0x000fca0007ffe0ff */
[C---:B------:R-:W-:Y:S02]  /*0490*/  IMAD R13, R12.reuse, R11, R13 ;  /* 0x0000000b0c0d7224 */ /* 0x040fe400078e020d */
[----:B------:R-:W-:-:S04]  /*04a0*/  IMAD.WIDE.U32 R10, R12, R10, RZ ;  /* 0x0000000a0c0a7225 */ /* 0x000fc800078e00ff */
[-C--:B------:R-:W-:Y:S01]  /*04b0*/  IMAD R12, R15, R10.reuse, RZ ;  /* 0x0000000a0f0c7224 */ /* 0x080fe200078e02ff */
[----:B------:R-:W-:Y:S01]  /*04c0*/  IADD3 R13, PT, PT, R11, R13, RZ ;  /* 0x0000000d0b0d7210 */ /* 0x000fe20007ffe0ff */
[----:B------:R-:W-:-:S04]  /*04d0*/  IMAD.WIDE.U32 R10, R14, R10, RZ ;  /* 0x0000000a0e0a7225 */ /* 0x000fc800078e00ff */
[----:B------:R-:W-:-:S05]  /*04e0*/  IMAD R13, R14, R13, R12 ;  /* 0x0000000d0e0d7224 */ /* 0x000fca00078e020c */
[----:B------:R-:W-:Y:S01]  /*04f0*/  IADD3 R13, PT, PT, R11, R13, RZ ;  /* 0x0000000d0b0d7210 */ /* 0x000fe20007ffe0ff */
[----:B------:R-:W-:-:S04]  /*0500*/  UIADD3 UR9, UPT, UPT, UR9, 0x10, URZ ;  /* 0x0000001009097890 */ /* 0x000fc8000fffe0ff */
[----:B------:R-:W-:Y:S01]  /*0510*/  UISETP.NE.AND UP1, UPT, UR9, URZ, UPT ;  /* 0x000000ff0900728c */ /* 0x000fe2000bf25270 */
[----:B0-----:R-:W-:-:S04]  /*0520*/  IADD3 R2, P0, PT, R2, 0x80, RZ ;  /* 0x0000008002027810 */ /* 0x001fc80007f1e0ff */
[----:B------:R-:W-:Y:S01]  /*0530*/  IADD3.X R3, PT, PT, RZ, R3, RZ, P0, !PT ;  /* 0x00000003ff037210 */ /* 0x000fe200007fe4ff */
[-C--:B--2---:R-:W-:Y:S02]  /*0540*/  IMAD R12, R17, R10.reuse, RZ ;  /* 0x0000000a110c7224 */ /* 0x084fe400078e02ff */
[----:B------:R-:W-:-:S04]  /*0550*/  IMAD.WIDE.U32 R10, R16, R10, RZ ;  /* 0x0000000a100a7225 */ /* 0x000fc800078e00ff */
[----:B------:R-:W-:-:S05]  /*0560*/  IMAD R13, R16, R13, R12 ;  /* 0x0000000d100d7224 */ /* 0x000fca00078e020c */
[----:B------:R-:W-:Y:S01]  /*0570*/  IADD3 R13, PT, PT, R11, R13, RZ ;  /* 0x0000000d0b0d7210 */ /* 0x000fe20007ffe0ff */
[-C--:B---3--:R-:W-:Y:S02]  /*0580*/  IMAD R12, R19, R10.reuse, RZ ;  /* 0x0000000a130c7224 */ /* 0x088fe400078e02ff */
[----:B------:R-:W-:-:S04]  /*0590*/  IMAD.WIDE.U32 R10, R18, R10, RZ ;  /* 0x0000000a120a7225 */ /* 0x000fc800078e00ff */
[----:B------:R-:W-:-:S05]  /*05a0*/  IMAD R13, R18, R13, R12 ;  /* 0x0000000d120d7224 */ /* 0x000fca00078e020c */
[----:B------:R-:W-:Y:S01]  /*05b0*/  IADD3 R13, PT, PT, R11, R13, RZ ;  /* 0x0000000d0b0d7210 */ /* 0x000fe20007ffe0ff */
[-C--:B----4-:R-:W-:Y:S02]  /*05c0*/  IMAD R12, R21, R10.reuse, RZ ;  /* 0x0000000a150c7224 */ /* 0x090fe400078e02ff */
[----:B------:R-:W-:-:S04]  /*05d0*/  IMAD.WIDE.U32 R10, R20, R10, RZ ;  /* 0x0000000a140a7225 */ /* 0x000fc800078e00ff */
[----:B------:R-:W-:-:S05]  /*05e0*/  IMAD R13, R20, R13, R12 ;  /* 0x0000000d140d7224 */ /* 0x000fca00078e020c */
[----:B------:R-:W-:Y:S01]  /*05f0*/  IADD3 R13, PT, PT, R11, R13, RZ ;  /* 0x0000000d0b0d7210 */ /* 0x000fe20007ffe0ff */
[-C--:B-----5:R-:W-:Y:S02]  /*0600*/  IMAD R5, R5, R10.reuse, RZ ;  /* 0x0000000a05057224 */ /* 0x0a0fe400078e02ff */
[----:B------:R-:W-:-:S04]  /*0610*/  IMAD.WIDE.U32 R10, R4, R10, RZ ;  /* 0x0000000a040a7225 */ /* 0x000fc800078e00ff */
[----:B------:R-:W-:-:S05]  /*0620*/  IMAD R5, R4, R13, R5 ;  /* 0x0000000d04057224 */ /* 0x000fca00078e0205 */
[----:B------:R-:W-:Y:S01]  /*0630*/  IADD3 R5, PT, PT, R11, R5, RZ ;  /* 0x000000050b057210 */ /* 0x000fe20007ffe0ff */
[-C--:B------:R-:W-:Y:S02]  /*0640*/  IMAD R4, R7, R10.reuse, RZ ;  /* 0x0000000a07047224 */ /* 0x080fe400078e02ff */
[----:B------:R-:W-:-:S04]  /*0650*/  IMAD.WIDE.U32 R10, R6, R10, RZ ;  /* 0x0000000a060a7225 */ /* 0x000fc800078e00ff */
[----:B------:R-:W-:Y:S02]  /*0660*/  IMAD R5, R6, R5, R4 ;  /* 0x0000000506057224 */ /* 0x000fe400078e0204 */
[----:B------:R-:W-:-:S03]  /*0670*/  IMAD R4, R23, R10, RZ ;  /* 0x0000000a17047224 */ /* 0x000fc600078e02ff */
[----:B------:R-:W-:Y:S01]  /*0680*/  IADD3 R5, PT, PT, R11, R5, RZ ;  /* 0x000000050b057210 */ /* 0x000fe20007ffe0ff */
[----:B------:R-:W-:-:S04]  /*0690*/  IMAD.WIDE.U32 R10, R22, R10, RZ ;  /* 0x0000000a160a7225 */ /* 0x000fc800078e00ff */
[----:B------:R-:W-:Y:S02]  /*06a0*/  IMAD R5, R22, R5, R4 ;  /* 0x0000000516057224 */ /* 0x000fe400078e0204 */
[----:B------:R-:W-:-:S03]  /*06b0*/  IMAD R4, R9, R10, RZ ;  /* 0x0000000a09047224 */ /* 0x000fc600078e02ff */
[----:B------:R-:W-:Y:S01]  /*06c0*/  IADD3 R5, PT, PT, R11, R5, RZ ;  /* 0x000000050b057210 */ /* 0x000fe20007ffe0ff */
[----:B------:R-:W-:-:S04]  /*06d0*/  IMAD.WIDE.U32 R16, R8, R10, RZ ;  /* 0x0000000a08107225 */ /* 0x000fc800078e00ff */
[----:B------:R-:W-:-:S05]  /*06e0*/  IMAD R5, R8, R5, R4 ;  /* 0x0000000508057224 */ /* 0x000fca00078e0204 */
[----:B------:R-:W-:Y:S01]  /*06f0*/  IADD3 R17, PT, PT, R17, R5, RZ ;  /* 0x0000000511117210 */ /* 0x000fe20007ffe0ff */
[----:B------:R-:W-:Y:S06]  /*0700*/  BRA.U UP1, `(.L_x_17) ;  /* 0xfffffff901ac7547 */ /* 0x000fec000b83ffff */
.L_x_16:
[----:B------:R-:W-:Y:S05]  /*0710*/  BRA.U !UP0, `(.L_x_15) ;  /* 0x0000000508787547 */ /* 0x000fea000b800000 */
[----:B------:R-:W-:Y:S02]  /*0720*/  UISETP.GE.U32.AND UP0, UPT, UR7, 0x8, UPT ;  /* 0x000000080700788c */ /* 0x000fe4000bf06070 */
[----:B------:R-:W-:-:S04]  /*0730*/  ULOP3.LUT UR5, UR6, 0x7, URZ, 0xc0, !UPT ;  /* 0x0000000706057892 */ /* 0x000fc8000f8ec0ff */
[----:B------:R-:W-:-:S03]  /*0740*/  UISETP.NE.AND UP1, UPT, UR5, URZ, UPT ;  /* 0x000000ff0500728c */ /* 0x000fc6000bf25270 */
[----:B------:R-:W-:Y:S08]  /*0750*/  BRA.U !UP0, `(.L_x_18) ;  /* 0x0000000108ac7547 */ /* 0x000ff0000b800000 */
[----:B------:R-:W0:Y:S02]  /*0760*/  LDC.64 R20, c[0x0][0x380] ;  /* 0x0000e000ff147b82 */ /* 0x000e240000000a00 */
[----:B0-----:R-:W-:-:S05]  /*0770*/  IMAD.WIDE.U32 R20, R0, 0x8, R20 ;  /* 0x0000000800147825 */ /* 0x001fca00078e0014 */
[----:B------:R-:W2:Y:S04]  /*0780*/  LDG.E.64 R22, desc[UR10][R20.64] ;  /* 0x0000000a14167981 */ /* 0x000ea8000c1e1b00 */
[----:B------:R-:W3:Y:S04]  /*0790*/  LDG.E.64 R14, desc[UR10][R20.64+0x8] ;  /* 0x0000080a140e7981 */ /* 0x000ee8000c1e1b00 */
[----:B------:R-:W4:Y:S04]  /*07a0*/  LDG.E.64 R10, desc[UR10][R20.64+0x10] ;  /* 0x0000100a140a7981 */ /* 0x000f28000c1e1b00 */
[----:B------:R-:W5:Y:S04]  /*07b0*/  LDG.E.64 R8, desc[UR10][R20.64+0x18] ;  /* 0x0000180a14087981 */ /* 0x000f68000c1e1b00 */
[----:B------:R-:W5:Y:S04]  /*07c0*/  LDG.E.64 R6, desc[UR10][R20.64+0x20] ;  /* 0x0000200a14067981 */ /* 0x000f68000c1e1b00 */
[----:B------:R-:W5:Y:S04]  /*07d0*/  LDG.E.64 R4, desc[UR10][R20.64+0x28] ;  /* 0x0000280a14047981 */ /* 0x000f68000c1e1b00 */
[----:B------:R-:W5:Y:S04]  /*07e0*/  LDG.E.64 R2, desc[UR10][R20.64+0x30] ;  /* 0x0000300a14027981 */ /* 0x000f68000c1e1b00 */
[----:B------:R-:W5:Y:S01]  /*07f0*/  LDG.E.64 R12, desc[UR10][R20.64+0x38] ;  /* 0x0000380a140c7981 */ /* 0x000f62000c1e1b00 */
[----:B------:R-:W-:Y:S01]  /*0800*/  IADD3 R0, PT, PT, R0, 0x8, RZ ;  /* 0x0000000800007810 */ /* 0x000fe20007ffe0ff */
[----:B--2---:R-:W-:-:S02]  /*0810*/  IMAD R23, R23, R16, RZ ;  /* 0x0000001017177224 */ /* 0x004fc400078e02ff */
[----:B------:R-:W-:-:S04]  /*0820*/  IMAD.WIDE.U32 R18, R22, R16, RZ ;  /* 0x0000001016127225 */ /* 0x000fc800078e00ff */
[----:B------:R-:W-:Y:S02]  /*0830*/  IMAD R17, R22, R17, R23 ;  /* 0x0000001116117224 */ /* 0x000fe400078e0217 */
[----:B---3--:R-:W-:-:S03]  /*0840*/  IMAD R15, R15, R18, RZ ;  /* 0x000000120f0f7224 */ /* 0x008fc600078e02ff */
[----:B------:R-:W-:Y:S01]  /*0850*/  IADD3 R17, PT, PT, R19, R17, RZ ;  /* 0x0000001113117210 */ /* 0x000fe20007ffe0ff */
[----:B------:R-:W-:-:S04]  /*0860*/  IMAD.WIDE.U32 R18, R14, R18, RZ ;  /* 0x000000120e127225 */ /* 0x000fc800078e00ff */
[----:B------:R-:W-:Y:S02]  /*0870*/  IMAD R15, R14, R17, R15 ;  /* 0x000000110e0f7224 */ /* 0x000fe400078e020f */
[----:B----4-:R-:W-:-:S03]  /*0880*/  IMAD R11, R11, R18, RZ ;  /* 0x000000120b0b7224 */ /* 0x010fc600078e02ff */
[----:B------:R-:W-:Y:S01]  /*0890*/  IADD3 R15, PT, PT, R19, R15, RZ ;  /* 0x0000000f130f7210 */ /* 0x000fe20007ffe0ff */
[----:B------:R-:W-:-:S04]  /*08a0*/  IMAD.WIDE.U32 R18, R10, R18, RZ ;  /* 0x000000120a127225 */ /* 0x000fc800078e00ff */
[----:B------:R-:W-:Y:S02]  /*08b0*/  IMAD R11, R10, R15, R11 ;  /* 0x0000000f0a0b7224 */ /* 0x000fe400078e020b */
[----:B-----5:R-:W-:-:S03]  /*08c0*/  IMAD R9, R9, R18, RZ ;  /* 0x0000001209097224 */ /* 0x020fc600078e02ff */
[----:B------:R-:W-:Y:S01]  /*08d0*/  IADD3 R11, PT, PT, R19, R11, RZ ;  /* 0x0000000b130b7210 */ /* 0x000fe20007ffe0ff */
        /* <DEDUP_REMOVED lines=14> */
[-C--:B------:R-:W-:Y:S02]  /*09c0*/  IMAD R2, R13, R18.reuse, RZ ;  /* 0x000000120d027224 */ /* 0x080fe400078e02ff */
[----:B------:R-:W-:Y:S01]  /*09d0*/  IMAD.WIDE.U32 R16, R12, R18, RZ ;  /* 0x000000120c107225 */ /* 0x000fe200078e00ff */
[----:B------:R-:W-:-:S05]  /*09e0*/  IADD3 R3, PT, PT, R19, R3, RZ ;  /* 0x0000000313037210 */ /* 0x000fca0007ffe0ff */
[----:B------:R-:W-:-:S05]  /*09f0*/  IMAD R3, R12, R3, R2 ;  /* 0x000000030c037224 */ /* 0x000fca00078e0202 */
[----:B------:R-:W-:-:S07]  /*0a00*/  IADD3 R17, PT, PT, R17, R3, RZ ;  /* 0x0000000311117210 */ /* 0x000fce0007ffe0ff */
.L_x_18:
        /* <DEDUP_REMOVED lines=23> */
[-C--:B-----5:R-:W-:Y:S02]  /*0b80*/  IMAD R3, R3, R10.reuse, RZ ;  /* 0x0000000a03037224 */ /* 0x0a0fe400078e02ff */
[----:B------:R-:W-:Y:S01]  /*0b90*/  IMAD.WIDE.U32 R16, R2, R10, RZ ;  /* 0x0000000a02107225 */ /* 0x000fe200078e00ff */
[----:B------:R-:W-:-:S05]  /*0ba0*/  IADD3 R5, PT, PT, R11, R5, RZ ;  /* 0x000000050b057210 */ /* 0x000fca0007ffe0ff */
[----:B------:R-:W-:-:S05]  /*0bb0*/  IMAD R3, R2, R5, R3 ;  /* 0x0000000502037224 */ /* 0x000fca00078e0203 */
[----:B------:R-:W-:-:S07]  /*0bc0*/  IADD3 R17, PT, PT, R17, R3, RZ ;  /* 0x0000000311117210 */ /* 0x000fce0007ffe0ff */
.L_x_19:
[----:B------:R-:W-:Y:S05]  /*0bd0*/  BRA.U !UP1, `(.L_x_15) ;  /* 0x0000000109487547 */ /* 0x000fea000b800000 */
[----:B------:R-:W0:Y:S01]  /*0be0*/  LDC.64 R2, c[0x0][0x380] ;  /* 0x0000e000ff027b82 */ /* 0x000e220000000a00 */
[----:B------:R-:W-:Y:S01]  /*0bf0*/  UIADD3 UR4, UPT, UPT, -UR4, URZ, URZ ;  /* 0x000000ff04047290 */ /* 0x000fe2000fffe1ff */
[----:B0-----:R-:W-:-:S03]  /*0c00*/  IMAD.WIDE.U32 R2, R0, 0x8, R2 ;  /* 0x0000000800027825 */ /* 0x001fc600078e0002 */
[----:B------:R-:W-:Y:S02]  /*0c10*/  MOV R0, R2 ;  /* 0x0000000200007202 */ /* 0x000fe40000000f00 */
[----:B------:R-:W-:-:S07]  /*0c20*/  MOV R7, R3 ;  /* 0x0000000300077202 */ /* 0x000fce0000000f00 */
.L_x_20:
[----:B------:R-:W-:Y:S02]  /*0c30*/  MOV R2, R0 ;  /* 0x0000000000027202 */ /* 0x000fe40000000f00 */
[----:B------:R-:W-:-:S06]  /*0c40*/  MOV R3, R7 ;  /* 0x0000000700037202 */ /* 0x000fcc0000000f00 */
[----:B------:R-:W2:Y:S01]  /*0c50*/  LDG.E.64 R2, desc[UR10][R2.64] ;  /* 0x0000000a02027981 */ /* 0x000ea2000c1e1b00 */
[----:B------:R-:W-:Y:S01]  /*0c60*/  UIADD3 UR4, UPT, UPT, UR4, 0x1, URZ ;  /* 0x0000000104047890 */ /* 0x000fe2000fffe0ff */
[----:B------:R-:W-:-:S03]  /*0c70*/  IADD3 R0, P0, PT, R0, 0x8, RZ ;  /* 0x0000000800007810 */ /* 0x000fc60007f1e0ff */
[----:B------:R-:W-:Y:S01]  /*0c80*/  UISETP.NE.AND UP0, UPT, UR4, URZ, UPT ;  /* 0x000000ff0400728c */ /* 0x000fe2000bf05270 */
[----:B------:R-:W-:Y:S01]  /*0c90*/  IADD3.X R7, PT, PT, RZ, R7, RZ, P0, !PT ;  /* 0x00000007ff077210 */ /* 0x000fe200007fe4ff */
[-C--:B--2---:R-:W-:Y:S02]  /*0ca0*/  IMAD R6, R3, R16.reuse, RZ ;  /* 0x0000001003067224 */ /* 0x084fe400078e02ff */
[----:B------:R-:W-:-:S04]  /*0cb0*/  IMAD.WIDE.U32 R4, R2, R16, RZ ;  /* 0x0000001002047225 */ /* 0x000fc800078e00ff */
[----:B------:R-:W-:Y:S01]  /*0cc0*/  IMAD R17, R2, R17, R6 ;  /* 0x0000001102117224 */ /* 0x000fe200078e0206 */
[----:B------:R-:W-:-:S04]  /*0cd0*/  MOV R16, R4 ;  /* 0x0000000400107202 */ /* 0x000fc80000000f00 */
[----:B------:R-:W-:Y:S01]  /*0ce0*/  IADD3 R17, PT, PT, R5, R17, RZ ;  /* 0x0000001105117210 */ /* 0x000fe20007ffe0ff */
[----:B------:R-:W-:Y:S06]  /*0cf0*/  BRA.U UP0, `(.L_x_20) ;  /* 0xfffffffd00cc7547 */ /* 0x000fec000b83ffff */
.L_x_15:
[----:B------:R-:W0:Y:S02]  /*0d00*/  LDC.64 R2, c[0x0][0x388] ;  /* 0x0000e200ff027b82 */ /* 0x000e240000000a00 */
[----:B0-----:R-:W-:Y:S01]  /*0d10*/  STG.E.64 desc[UR10][R2.64], R16 ;  /* 0x0000001002007986 */ /* 0x001fe2000c101b0a */
[----:B------:R-:W-:Y:S05]  /*0d20*/  EXIT ;  /* 0x000000000000794d */ /* 0x000fea0003800000 */
.L_x_21:
        /* <DEDUP_REMOVED lines=13> */
.L_x_43:


//--------------------- .text._Z19factorial_reductionPxi --------------------------
	.section	.text._Z19factorial_reductionPxi,"ax",@progbits
	.align	128
        .global         _Z19factorial_reductionPxi
        .type           _Z19factorial_reductionPxi,@function
        .size           _Z19factorial_reductionPxi,(.L_x_44 - _Z19factorial_reductionPxi)
        .other          _Z19factorial_reductionPxi,@"STO_CUDA_ENTRY STV_DEFAULT"
_Z19factorial_reductionPxi:
.text._Z19factorial_reductionPxi:
[----:B------:R-:W-:Y:S01]  /*0000*/  LDC R1, c[0x0][0x37c] ;  /* 0x0000df00ff017b82 */ /* 0x000fe20000000800 */
[----:B------:R-:W0:Y:S01]  /*0010*/  S2R R10, SR_TID.X ;  /* 0x00000000000a7919 */ /* 0x000e220000002100 */
[----:B------:R-:W1:Y:S06]  /*0020*/  LDCU UR6, c[0x0][0x360] ;  /* 0x00006c00ff0677ac */ /* 0x000e6c0008000800 */
[----:B------:R-:W2:Y:S01]  /*0030*/  S2UR UR5, SR_CgaCtaId ;  /* 0x00000000000579c3 */ /* 0x000ea20000008800 */
[----:B------:R-:W0:Y:S01]  /*0040*/  S2R R11, SR_CTAID.X ;  /* 0x00000000000b7919 */ /* 0x000e220000002500 */
[----:B------:R-:W3:Y:S01]  /*0050*/  LDCU UR4, c[0x0][0x388] ;  /* 0x00007100ff0477ac */ /* 0x000ee20008000800 */
[----:B-1----:R-:W-:-:S02]  /*0060*/  UISETP.GE.U32.AND UP0, UPT, UR6, 0x2, UPT ;  /* 0x000000020600788c */ /* 0x002fc4000bf06070 */
[----:B0-----:R-:W-:-:S04]  /*0070*/  IMAD R0, R11, UR6, R10 ;  /* 0x000000060b007c24 */ /* 0x001fc8000f8e020a */
[----:B------:R-:W-:-:S05]  /*0080*/  VIADD R0, R0, 0x1 ;  /* 0x0000000100007836 */ /* 0x000fca0000000000 */
[C---:B---3--:R-:W-:Y:S01]  /*0090*/  ISETP.GT.AND P0, PT, R0.reuse, UR4, PT ;  /* 0x0000000400007c0c */ /* 0x048fe2000bf04270 */
[----:B------:R-:W-:Y:S02]  /*00a0*/  UMOV UR4, 0x400 ;  /* 0x0000040000047882 */ /* 0x000fe40000000000 */
[----:B--2---:R-:W-:Y:S01]  /*00b0*/  ULEA UR4, UR5, UR4, 0x18 ;  /* 0x0000000405047291 */ /* 0x004fe2000f8ec0ff */
[----:B------:R-:W-:-:S04]  /*00c0*/  SEL R2, R0, 0x1, !P0 ;  /* 0x0000000100027807 */ /* 0x000fc80004000000 */
[----:B------:R-:W-:Y:S02]  /*00d0*/  SHF.R.S32.HI R3, RZ, 0x1f, R2 ;  /* 0x0000001fff037819 */ /* 0x000fe40000011402 */
[----:B------:R-:W-:-:S05]  /*00e0*/  LEA R9, R10, UR4, 0x3 ;  /* 0x000000040a097c11 */ /* 0x000fca000f8e18ff */
[----:B------:R0:W-:Y:S01]  /*00f0*/  STS.64 [R9], R2 ;  /* 0x0000000209007388 */ /* 0x0001e20000000a00 */
[----:B------:R-:W-:Y:S06]  /*0100*/  BAR.SYNC.DEFER_BLOCKING 0x0 ;  /* 0x0000000000007b1d */ /* 0x000fec0000010000 */
[----:B------:R-:W-:Y:S05]  /*0110*/  BRA.U !UP0, `(.L_x_22) ;  /* 0x0000000108547547 */ /* 0x000fea000b800000 */
[----:B------:R-:W-:Y:S01]  /*0120*/  IMAD.U32 R8, RZ, RZ, UR6 ;  /* 0x00000006ff087e24 */ /* 0x000fe2000f8e00ff */
[----:B------:R-:W1:Y:S06]  /*0130*/  LDCU UR4, c[0x0][0x388] ;  /* 0x00007100ff0477ac */ /* 0x000e6c0008000800 */
.L_x_25:
[----:B------:R-:W-:Y:S01]  /*0140*/  SHF.R.U32.HI R13, RZ, 0x1, R8 ;  /* 0x00000001ff0d7819 */ /* 0x000fe20000011608 */
[----:B------:R-:W-:Y:S04]  /*0150*/  BSSY.RECONVERGENT B0, `(.L_x_23) ;  /* 0x000000d000007945 */ /* 0x000fe80003800200 */
[----:B0-----:R-:W-:-:S05]  /*0160*/  IMAD.IADD R2, R0, 0x1, R13 ;  /* 0x0000000100027824 */ /* 0x001fca00078e020d */
[----:B-1----:R-:W-:-:S04]  /*0170*/  ISETP.GT.U32.AND P0, PT, R2, UR4, PT ;  /* 0x0000000402007c0c */ /* 0x002fc8000bf04070 */
[----:B------:R-:W-:-:S13]  /*0180*/  ISETP.GE.U32.OR P0, PT, R10, R13, P0 ;  /* 0x0000000d0a00720c */ /* 0x000fda0000706470 */
[----:B------:R-:W-:Y:S05]  /*0190*/  @P0 BRA `(.L_x_24) ;  /* 0x0000000000200947 */ /* 0x000fea0003800000 */
[----:B------:R-:W-:Y:S01]  /*01a0*/  LEA R2, R13, R9, 0x3 ;  /* 0x000000090d027211 */ /* 0x000fe200078e18ff */
[----:B------:R-:W-:Y:S05]  /*01b0*/  LDS.64 R4, [R9] ;  /* 0x0000000009047984 */ /* 0x000fea0000000a00 */
[----:B------:R-:W0:Y:S02]  /*01c0*/  LDS.64 R2, [R2] ;  /* 0x0000000002027984 */ /* 0x000e240000000a00 */
[-C--:B0-----:R-:W-:Y:S02]  /*01d0*/  IMAD R5, R5, R2.reuse, RZ ;  /* 0x0000000205057224 */ /* 0x081fe400078e02ff */
[----:B------:R-:W-:-:S04]  /*01e0*/  IMAD.WIDE.U32 R6, R4, R2, RZ ;  /* 0x0000000204067225 */ /* 0x000fc800078e00ff */
[----:B------:R-:W-:-:S04]  /*01f0*/  IMAD R5, R3, R4, R5 ;  /* 0x0000000403057224 */ /* 0x000fc800078e0205 */
[----:B------:R-:W-:-:S05]  /*0200*/  IMAD.IADD R7, R7, 0x1, R5 ;  /* 0x0000000107077824 */ /* 0x000fca00078e0205 */
[----:B------:R0:W-:Y:S02]  /*0210*/  STS.64 [R9], R6 ;  /* 0x0000000609007388 */ /* 0x0001e40000000a00 */
.L_x_24:
[----:B------:R-:W-:Y:S05]  /*0220*/  BSYNC.RECONVERGENT B0 ;  /* 0x0000000000007941 */ /* 0x000fea0003800200 */
.L_x_23:
[----:B------:R-:W-:Y:S01]  /*0230*/  BAR.SYNC.DEFER_BLOCKING 0x0 ;  /* 0x0000000000007b1d */ /* 0x000fe20000010000 */
[----:B------:R-:W-:Y:S02]  /*0240*/  ISETP.GT.U32.AND P0, PT, R8, 0x3, PT ;  /* 0x000000030800780c */ /* 0x000fe40003f04070 */
[----:B------:R-:W-:-:S11]  /*0250*/  MOV R8, R13 ;  /* 0x0000000d00087202 */ /* 0x000fd60000000f00 */
[----:B------:R-:W-:Y:S05]  /*0260*/  @P0 BRA `(.L_x_25) ;  /* 0xfffffffc00b40947 */ /* 0x000fea000383ffff */
.L_x_22:
[----:B------:R-:W-:-:S13]  /*0270*/  ISETP.NE.AND P0, PT, R10, RZ, PT ;  /* 0x000000ff0a00720c */ /* 0x000fda0003f05270 */
[----:B------:R-:W-:Y:S05]  /*0280*/  @P0 EXIT ;  /* 0x000000000000094d */ /* 0x000fea0003800000 */
[----:B------:R-:W1:Y:S01]  /*0290*/  S2UR UR5, SR_CgaCtaId ;  /* 0x00000000000579c3 */ /* 0x000e620000008800 */
[----:B------:R-:W-:-:S07]  /*02a0*/  UMOV UR4, 0x400 ;  /* 0x0000040000047882 */ /* 0x000fce0000000000 */
[----:B------:R-:W2:Y:S01]  /*02b0*/  LDC.64 R4, c[0x0][0x380] ;  /* 0x0000e000ff047b82 */ /* 0x000ea20000000a00 */
[----:B-1----:R-:W-:Y:S01]  /*02c0*/  ULEA UR4, UR5, UR4, 0x18 ;  /* 0x0000000405047291 */ /* 0x002fe2000f8ec0ff */
[----:B--2---:R-:W-:-:S08]  /*02d0*/  IMAD.WIDE.U32 R4, R11, 0x8, R4 ;  /* 0x000000080b047825 */ /* 0x004fd000078e0004 */
[----:B0-----:R-:W0:Y:S02]  /*02e0*/  LDS.64 R2, [UR4] ;  /* 0x00000004ff027984 */ /* 0x001e240008000a00 */
[----:B------:R-:W0:Y:S02]  /*02f0*/  LDCU.64 UR4, c[0x0][0x358] ;  /* 0x00006b00ff0477ac */ /* 0x000e240008000a00 */
[----:B0-----:R-:W-:Y:S01]  /*0300*/  STG.E.64 desc[UR4][R4.64], R2 ;  /* 0x0000000204007986 */ /* 0x001fe2000c101b04 */
[----:B------:R-:W-:Y:S05]  /*0310*/  EXIT ;  /* 0x000000000000794d */ /* 0x000fea0003800000 */
.L_x_26:
        /* <DEDUP_REMOVED lines=14> */
.L_x_44:


//--------------------- .text._Z18factorial_parallelPxPii --------------------------
	.section	.text._Z18factorial_parallelPxPii,"ax",@progbits
	.align	128
        .global         _Z18factorial_parallelPxPii
        .type           _Z18factorial_parallelPxPii,@function
        .size           _Z18factorial_parallelPxPii,(.L_x_45 - _Z18factorial_parallelPxPii)
        .other          _Z18factorial_parallelPxPii,@"STO_CUDA_ENTRY STV_DEFAULT"
_Z18factorial_parallelPxPii:
.text._Z18factorial_parallelPxPii:
        /* <DEDUP_REMOVED lines=41> */
.L_x_36:
        /* <DEDUP_REMOVED lines=100> */
.L_x_35:
[----:B------:R-:W-:Y:S05]  /*08d0*/  BSYNC.RECONVERGENT B4 ;  /* 0x0000000000047941 */ /* 0x000fea0003800200 */
.L_x_34:
        /* <DEDUP_REMOVED lines=55> */
.L_x_38:
[----:B------:R-:W-:Y:S05]  /*0c50*/  BSYNC.RECONVERGENT B4 ;  /* 0x0000000000047941 */ /* 0x000fea0003800200 */
.L_x_37:
[----:B------:R-:W-:-:S13]  /*0c60*/  ISETP.NE.OR P0, PT, R6, RZ, P0 ;  /* 0x000000ff0600720c */ /* 0x000fda0000705670 */
[----:B------:R-:W-:Y:S05]  /*0c70*/  @!P0 BREAK.RELIABLE B0 ;  /* 0x0000000000008942 */ /* 0x000fea0003800100 */
[----:B------:R-:W-:Y:S05]  /*0c80*/  @!P0 BRA `(.L_x_39) ;  /* 0x0000000000748947 */ /* 0x000fea0003800000 */
.L_x_33:
[----:B------:R-:W-:Y:S05]  /*0c90*/  BSYNC.RELIABLE B0 ;  /* 0x0000000000007941 */ /* 0x000fea0003800100 */
.L_x_32:
        /* <DEDUP_REMOVED lines=28> */
.L_x_39:
[----:B------:R-:W-:Y:S05]  /*0e60*/  BSYNC.RECONVERGENT B1 ;  /* 0x0000000000017941 */ /* 0x000fea0003800200 */
.L_x_31:
[----:B------:R-:W-:-:S07]  /*0e70*/  VIADD R3, R3, 0x1 ;  /* 0x0000000103037836 */ /* 0x000fce0000000000 */
.L_x_30:
[----:B------:R-:W-:Y:S05]  /*0e80*/  BSYNC.RECONVERGENT B2 ;  /* 0x0000000000027941 */ /* 0x000fea0003800200 */
.L_x_29:
[----:B------:R-:W-:-:S13]  /*0e90*/  ISETP.NE.AND P0, PT, R4, RZ, PT ;  /* 0x000000ff0400720c */ /* 0x000fda0003f05270 */
[----:B------:R-:W-:Y:S05]  /*0ea0*/  @!P0 BRA `(.L_x_28) ;  /* 0x0000000000348947 */ /* 0x000fea0003800000 */
[----:B------:R-:W-:Y:S01]  /*0eb0*/  HFMA2 R7, -RZ, RZ, 0, 0 ;  /* 0x00000000ff077431 */ /* 0x000fe200000001ff */
[----:B------:R-:W-:Y:S02]  /*0ec0*/  MOV R5, R3 ;  /* 0x0000000300057202 */ /* 0x000fe40000000f00 */
[----:B------:R-:W-:-:S07]  /*0ed0*/  IADD3 R4, PT, PT, -R4, RZ, RZ ;  /* 0x000000ff04047210 */ /* 0x000fce0007ffe1ff */
.L_x_40:
        /* <DEDUP_REMOVED lines=10> */
.L_x_28:
[----:B------:R-:W-:Y:S05]  /*0f80*/  BSYNC.RECONVERGENT B3 ;  /* 0x0000000000037941 */ /* 0x000fea0003800200 */
.L_x_27:
[----:B------:R-:W-:Y:S05]  /*0f90*/  WARPSYNC.ALL ;  /* 0x0000000000007948 */ /* 0x000fea0003800000 */
[----:B------:R-:W0:Y:S02]  /*0fa0*/  LDC.64 R2, c[0x0][0x380] ;  /* 0x0000e000ff027b82 */ /* 0x000e240000000a00 */
[----:B0-----:R-:W-:-:S05]  /*0fb0*/  IMAD.WIDE R2, R0, 0x8, R2 ;  /* 0x0000000800027825 */ /* 0x001fca00078e0202 */
[----:B------:R-:W-:Y:S01]  /*0fc0*/  STG.E.64 desc[UR4][R2.64], R8 ;  /* 0x0000000802007986 */ /* 0x000fe2000c101b04 */
[----:B------:R-:W-:Y:S05]  /*0fd0*/  EXIT ;  /* 0x000000000000794d */ /* 0x000fea0003800000 */
.L_x_41:
        /* <DEDUP_REMOVED lines=10> */
.L_x_45:


//--------------------- .nv.shared._Z18factorial_segmentsPxPii --------------------------
	.section	.nv.shared._Z18factorial_segmentsPxPii,"aw",@nobits
	.sectionflags	@""
	.align	16
	.zero		1024


//--------------------- .nv.shared.reserved.0     --------------------------
	.section	.nv.shared.reserved.0,"aw",@nobits
	.weak		__nv_reservedSMEM_offset_0_alias
	.size		__nv_reservedSMEM_offset_0_alias, 0, 64
	.other		__nv_reservedSMEM_offset_0_alias,@"STO_CUDA_RESERVED_SHARED STV_DEFAULT"
__nv_reservedSMEM_offset_0_alias:
	.zero		0
	.zero		64


//--------------------- .nv.shared._Z15multiply_blocksPxS_i --------------------------
	.section	.nv.shared._Z15multiply_blocksPxS_i,"aw",@nobits
	.sectionflags	@""
	.align	16
	.zero		1024


//--------------------- .nv.shared._Z19factorial_reductionPxi --------------------------
	.section	.nv.shared._Z19factorial_reductionPxi,"aw",@nobits
	.sectionflags	@""
	.align	16
	.zero		1024


//--------------------- .nv.shared._Z18factorial_parallelPxPii --------------------------
	.section	.nv.shared._Z18factorial_parallelPxPii,"aw",@nobits
	.sectionflags	@""
	.align	16
	.zero		1024


//--------------------- .nv.constant0._Z18factorial_segmentsPxPii --------------------------
	.section	.nv.constant0._Z18factorial_segmentsPxPii,"a",@progbits
	.sectionflags	@""
	.align	4
.nv.constant0._Z18factorial_segmentsPxPii:
	.zero		916


//--------------------- .nv.constant0._Z15multiply_blocksPxS_i --------------------------
	.section	.nv.constant0._Z15multiply_blocksPxS_i,"a",@progbits
	.sectionflags	@""
	.align	4
.nv.constant0._Z15multiply_blocksPxS_i:
	.zero		916


//--------------------- .nv.constant0._Z19factorial_reductionPxi --------------------------
	.section	.nv.constant0._Z19factorial_reductionPxi,"a",@progbits
	.sectionflags	@""
	.align	4
.nv.constant0._Z19factorial_reductionPxi:
	.zero		908


//--------------------- .nv.constant0._Z18factorial_parallelPxPii --------------------------
	.section	.nv.constant0._Z18factorial_parallelPxPii,"a",@progbits
	.sectionflags	@""
	.align	4
.nv.constant0._Z18factorial_parallelPxPii:
	.zero		916


//--------------------- SYMBOLS --------------------------

	.type		.nv.reservedSmem.offset0,@object
	.size		.nv.reservedSmem.offset0,0x4
	.type		.nv.reservedSmem.cap,@object
	.size		.nv.reservedSmem.cap,0x4
